//
// Generated by NVIDIA NVVM Compiler
//
// Compiler Build ID: CL-36424714
// Cuda compilation tools, release 13.0, V13.0.88
// Based on NVVM 20.0.0
//

.version 9.0
.target sm_100
.address_size 64

	// .globl	_Z9kernel_v1P6SpherePh
// _ZZ9kernel_v2P6SpherePhE7spheres has been demoted

.visible .entry _Z9kernel_v1P6SpherePh(
	.param .u64 .ptr .align 1 _Z9kernel_v1P6SpherePh_param_0,
	.param .u64 .ptr .align 1 _Z9kernel_v1P6SpherePh_param_1
)
{
	.reg .pred 	%p<10>;
	.reg .b16 	%rs<2>;
	.reg .b32 	%r<22>;
	.reg .b32 	%f<159>;
	.reg .b64 	%rd<11>;

	ld.param.u64 	%rd5, [_Z9kernel_v1P6SpherePh_param_0];
	ld.param.u64 	%rd4, [_Z9kernel_v1P6SpherePh_param_1];
	cvta.to.global.u64 	%rd6, %rd5;
	mov.u32 	%r5, %tid.x;
	mov.u32 	%r6, %ctaid.x;
	mov.u32 	%r7, %ntid.x;
	mad.lo.s32 	%r8, %r6, %r7, %r5;
	mov.u32 	%r9, %tid.y;
	mov.u32 	%r10, %ctaid.y;
	mov.u32 	%r11, %ntid.y;
	mad.lo.s32 	%r12, %r10, %r11, %r9;
	mov.u32 	%r13, %nctaid.x;
	mul.lo.s32 	%r14, %r13, %r7;
	mad.lo.s32 	%r1, %r14, %r12, %r8;
	add.s32 	%r15, %r8, -512;
	cvt.rn.f32.s32 	%f1, %r15;
	add.s32 	%r16, %r12, -512;
	cvt.rn.f32.s32 	%f2, %r16;
	add.s64 	%rd10, %rd6, 56;
	mov.f32 	%f139, 0f00000000;
	mov.f32 	%f140, 0fD09502F9;
	mov.b32 	%r21, 0;
	mov.f32 	%f138, %f139;
	mov.f32 	%f137, %f139;
$L__BB0_1:
	ld.global.f32 	%f68, [%rd10+-40];
	sub.f32 	%f69, %f1, %f68;
	ld.global.f32 	%f70, [%rd10+-36];
	sub.f32 	%f71, %f2, %f70;
	mul.f32 	%f8, %f69, %f69;
	mul.f32 	%f9, %f71, %f71;
	add.f32 	%f72, %f8, %f9;
	ld.global.f32 	%f73, [%rd10+-44];
	mul.f32 	%f10, %f73, %f73;
	setp.geu.f32 	%p1, %f72, %f10;
	mov.f32 	%f136, 0fD09502F9;
	@%p1 bra 	$L__BB0_3;
	sub.f32 	%f74, %f10, %f8;
	sub.f32 	%f75, %f74, %f9;
	sqrt.rn.f32 	%f76, %f75;
	sqrt.rn.f32 	%f77, %f10;
	div.rn.f32 	%f135, %f76, %f77;
	ld.global.f32 	%f78, [%rd10+-32];
	add.f32 	%f136, %f76, %f78;
$L__BB0_3:
	setp.leu.f32 	%p2, %f136, %f140;
	@%p2 bra 	$L__BB0_5;
	ld.global.f32 	%f79, [%rd10+-56];
	mul.f32 	%f137, %f135, %f79;
	ld.global.f32 	%f80, [%rd10+-52];
	mul.f32 	%f138, %f135, %f80;
	ld.global.f32 	%f81, [%rd10+-48];
	mul.f32 	%f139, %f135, %f81;
	mov.f32 	%f140, %f136;
$L__BB0_5:
	ld.global.f32 	%f83, [%rd10+-12];
	sub.f32 	%f84, %f1, %f83;
	ld.global.f32 	%f85, [%rd10+-8];
	sub.f32 	%f86, %f2, %f85;
	mul.f32 	%f22, %f84, %f84;
	mul.f32 	%f23, %f86, %f86;
	add.f32 	%f87, %f22, %f23;
	ld.global.f32 	%f88, [%rd10+-16];
	mul.f32 	%f24, %f88, %f88;
	setp.geu.f32 	%p3, %f87, %f24;
	mov.f32 	%f142, 0fD09502F9;
	@%p3 bra 	$L__BB0_7;
	sub.f32 	%f89, %f24, %f22;
	sub.f32 	%f90, %f89, %f23;
	sqrt.rn.f32 	%f91, %f90;
	sqrt.rn.f32 	%f92, %f24;
	div.rn.f32 	%f135, %f91, %f92;
	ld.global.f32 	%f93, [%rd10+-4];
	add.f32 	%f142, %f91, %f93;
$L__BB0_7:
	setp.leu.f32 	%p4, %f142, %f140;
	@%p4 bra 	$L__BB0_9;
	ld.global.f32 	%f94, [%rd10+-28];
	mul.f32 	%f137, %f135, %f94;
	ld.global.f32 	%f95, [%rd10+-24];
	mul.f32 	%f138, %f135, %f95;
	ld.global.f32 	%f96, [%rd10+-20];
	mul.f32 	%f139, %f135, %f96;
	mov.f32 	%f140, %f142;
$L__BB0_9:
	ld.global.f32 	%f98, [%rd10+16];
	sub.f32 	%f99, %f1, %f98;
	ld.global.f32 	%f100, [%rd10+20];
	sub.f32 	%f101, %f2, %f100;
	mul.f32 	%f36, %f99, %f99;
	mul.f32 	%f37, %f101, %f101;
	add.f32 	%f102, %f36, %f37;
	ld.global.f32 	%f103, [%rd10+12];
	mul.f32 	%f38, %f103, %f103;
	setp.geu.f32 	%p5, %f102, %f38;
	mov.f32 	%f148, 0fD09502F9;
	@%p5 bra 	$L__BB0_11;
	sub.f32 	%f104, %f38, %f36;
	sub.f32 	%f105, %f104, %f37;
	sqrt.rn.f32 	%f106, %f105;
	sqrt.rn.f32 	%f107, %f38;
	div.rn.f32 	%f135, %f106, %f107;
	ld.global.f32 	%f108, [%rd10+24];
	add.f32 	%f148, %f106, %f108;
$L__BB0_11:
	setp.leu.f32 	%p6, %f148, %f140;
	@%p6 bra 	$L__BB0_13;
	ld.global.f32 	%f109, [%rd10];
	mul.f32 	%f137, %f135, %f109;
	ld.global.f32 	%f110, [%rd10+4];
	mul.f32 	%f138, %f135, %f110;
	ld.global.f32 	%f111, [%rd10+8];
	mul.f32 	%f139, %f135, %f111;
	mov.f32 	%f140, %f148;
$L__BB0_13:
	ld.global.f32 	%f113, [%rd10+44];
	sub.f32 	%f114, %f1, %f113;
	ld.global.f32 	%f115, [%rd10+48];
	sub.f32 	%f116, %f2, %f115;
	mul.f32 	%f50, %f114, %f114;
	mul.f32 	%f51, %f116, %f116;
	add.f32 	%f117, %f50, %f51;
	ld.global.f32 	%f118, [%rd10+40];
	mul.f32 	%f52, %f118, %f118;
	setp.geu.f32 	%p7, %f117, %f52;
	mov.f32 	%f154, 0fD09502F9;
	@%p7 bra 	$L__BB0_15;
	sub.f32 	%f119, %f52, %f50;
	sub.f32 	%f120, %f119, %f51;
	sqrt.rn.f32 	%f121, %f120;
	sqrt.rn.f32 	%f122, %f52;
	div.rn.f32 	%f135, %f121, %f122;
	ld.global.f32 	%f123, [%rd10+52];
	add.f32 	%f154, %f121, %f123;
$L__BB0_15:
	setp.leu.f32 	%p8, %f154, %f140;
	@%p8 bra 	$L__BB0_17;
	ld.global.f32 	%f124, [%rd10+28];
	mul.f32 	%f137, %f135, %f124;
	ld.global.f32 	%f125, [%rd10+32];
	mul.f32 	%f138, %f135, %f125;
	ld.global.f32 	%f126, [%rd10+36];
	mul.f32 	%f139, %f135, %f126;
	mov.f32 	%f140, %f154;
$L__BB0_17:
	add.s32 	%r21, %r21, 4;
	add.s64 	%rd10, %rd10, 112;
	setp.ne.s32 	%p9, %r21, 1000;
	@%p9 bra 	$L__BB0_1;
	cvta.to.global.u64 	%rd7, %rd4;
	mul.f32 	%f127, %f137, 0f437F0000;
	cvt.rzi.s32.f32 	%r17, %f127;
	shl.b32 	%r18, %r1, 2;
	cvt.s64.s32 	%rd8, %r18;
	add.s64 	%rd9, %rd7, %rd8;
	st.global.u8 	[%rd9], %r17;
	mul.f32 	%f128, %f138, 0f437F0000;
	cvt.rzi.s32.f32 	%r19, %f128;
	st.global.u8 	[%rd9+1], %r19;
	mul.f32 	%f129, %f139, 0f437F0000;
	cvt.rzi.s32.f32 	%r20, %f129;
	st.global.u8 	[%rd9+2], %r20;
	mov.b16 	%rs1, 255;
	st.global.u8 	[%rd9+3], %rs1;
	ret;

}
	// .globl	_Z9kernel_v2P6SpherePh
.visible .entry _Z9kernel_v2P6SpherePh(
	.param .u64 .ptr .align 1 _Z9kernel_v2P6SpherePh_param_0,
	.param .u64 .ptr .align 1 _Z9kernel_v2P6SpherePh_param_1
)
{
	.reg .pred 	%p<19>;
	.reg .b16 	%rs<2>;
	.reg .b32 	%r<62>;
	.reg .b32 	%f<194>;
	.reg .b64 	%rd<12>;
	// demoted variable
	.shared .align 4 .b8 _ZZ9kernel_v2P6SpherePhE7spheres[28000];
	ld.param.u64 	%rd5, [_Z9kernel_v2P6SpherePh_param_0];
	ld.param.u64 	%rd4, [_Z9kernel_v2P6SpherePh_param_1];
	cvta.to.global.u64 	%rd1, %rd5;
	mov.u32 	%r25, %tid.x;
	mov.u32 	%r26, %ctaid.x;
	mov.u32 	%r27, %ntid.x;
	mad.lo.s32 	%r28, %r26, %r27, %r25;
	mov.u32 	%r29, %tid.y;
	mov.u32 	%r30, %ctaid.y;
	mov.u32 	%r31, %ntid.y;
	mad.lo.s32 	%r32, %r30, %r31, %r29;
	mov.u32 	%r33, %nctaid.x;
	mul.lo.s32 	%r34, %r33, %r27;
	mad.lo.s32 	%r1, %r34, %r32, %r28;
	add.s32 	%r35, %r28, -512;
	cvt.rn.f32.s32 	%f1, %r35;
	add.s32 	%r36, %r32, -512;
	cvt.rn.f32.s32 	%f2, %r36;
	mul.lo.s32 	%r37, %r27, %r31;
	add.s32 	%r38, %r37, 999;
	div.u32 	%r39, %r38, %r37;
	mad.lo.s32 	%r40, %r29, %r27, %r25;
	mul.lo.s32 	%r2, %r39, %r40;
	max.u32 	%r3, %r39, 1;
	and.b32  	%r4, %r3, 3;
	setp.lt.u32 	%p1, %r39, 4;
	mov.b32 	%r56, 0;
	@%p1 bra 	$L__BB1_11;
	and.b32  	%r56, %r3, 8388604;
	mov.b32 	%r55, 0;
$L__BB1_2:
	add.s32 	%r7, %r55, %r2;
	setp.gt.s32 	%p2, %r7, 999;
	mov.u32 	%r42, _ZZ9kernel_v2P6SpherePhE7spheres;
	mad.lo.s32 	%r8, %r7, 28, %r42;
	mul.wide.s32 	%rd6, %r7, 28;
	add.s64 	%rd2, %rd1, %rd6;
	@%p2 bra 	$L__BB1_4;
	ld.global.f32 	%f64, [%rd2];
	ld.global.f32 	%f65, [%rd2+4];
	ld.global.f32 	%f66, [%rd2+8];
	ld.global.f32 	%f67, [%rd2+12];
	ld.global.f32 	%f68, [%rd2+16];
	ld.global.f32 	%f69, [%rd2+20];
	ld.global.f32 	%f70, [%rd2+24];
	st.shared.f32 	[%r8], %f64;
	st.shared.f32 	[%r8+4], %f65;
	st.shared.f32 	[%r8+8], %f66;
	st.shared.f32 	[%r8+12], %f67;
	st.shared.f32 	[%r8+16], %f68;
	st.shared.f32 	[%r8+20], %f69;
	st.shared.f32 	[%r8+24], %f70;
$L__BB1_4:
	add.s32 	%r43, %r7, 1;
	setp.gt.s32 	%p3, %r43, 999;
	@%p3 bra 	$L__BB1_6;
	ld.global.f32 	%f71, [%rd2+28];
	ld.global.f32 	%f72, [%rd2+32];
	ld.global.f32 	%f73, [%rd2+36];
	ld.global.f32 	%f74, [%rd2+40];
	ld.global.f32 	%f75, [%rd2+44];
	ld.global.f32 	%f76, [%rd2+48];
	ld.global.f32 	%f77, [%rd2+52];
	st.shared.f32 	[%r8+28], %f71;
	st.shared.f32 	[%r8+32], %f72;
	st.shared.f32 	[%r8+36], %f73;
	st.shared.f32 	[%r8+40], %f74;
	st.shared.f32 	[%r8+44], %f75;
	st.shared.f32 	[%r8+48], %f76;
	st.shared.f32 	[%r8+52], %f77;
$L__BB1_6:
	add.s32 	%r44, %r7, 2;
	setp.gt.s32 	%p4, %r44, 999;
	@%p4 bra 	$L__BB1_8;
	ld.global.f32 	%f78, [%rd2+56];
	ld.global.f32 	%f79, [%rd2+60];
	ld.global.f32 	%f80, [%rd2+64];
	ld.global.f32 	%f81, [%rd2+68];
	ld.global.f32 	%f82, [%rd2+72];
	ld.global.f32 	%f83, [%rd2+76];
	ld.global.f32 	%f84, [%rd2+80];
	st.shared.f32 	[%r8+56], %f78;
	st.shared.f32 	[%r8+60], %f79;
	st.shared.f32 	[%r8+64], %f80;
	st.shared.f32 	[%r8+68], %f81;
	st.shared.f32 	[%r8+72], %f82;
	st.shared.f32 	[%r8+76], %f83;
	st.shared.f32 	[%r8+80], %f84;
$L__BB1_8:
	add.s32 	%r45, %r7, 3;
	setp.gt.s32 	%p5, %r45, 999;
	@%p5 bra 	$L__BB1_10;
	ld.global.f32 	%f85, [%rd2+84];
	ld.global.f32 	%f86, [%rd2+88];
	ld.global.f32 	%f87, [%rd2+92];
	ld.global.f32 	%f88, [%rd2+96];
	ld.global.f32 	%f89, [%rd2+100];
	ld.global.f32 	%f90, [%rd2+104];
	ld.global.f32 	%f91, [%rd2+108];
	st.shared.f32 	[%r8+84], %f85;
	st.shared.f32 	[%r8+88], %f86;
	st.shared.f32 	[%r8+92], %f87;
	st.shared.f32 	[%r8+96], %f88;
	st.shared.f32 	[%r8+100], %f89;
	st.shared.f32 	[%r8+104], %f90;
	st.shared.f32 	[%r8+108], %f91;
$L__BB1_10:
	add.s32 	%r55, %r55, 4;
	setp.ne.s32 	%p6, %r55, %r56;
	@%p6 bra 	$L__BB1_2;
$L__BB1_11:
	setp.eq.s32 	%p7, %r4, 0;
	@%p7 bra 	$L__BB1_16;
	neg.s32 	%r59, %r4;
	add.s32 	%r58, %r56, %r2;
	mov.u32 	%r46, _ZZ9kernel_v2P6SpherePhE7spheres;
	mad.lo.s32 	%r47, %r58, 28, %r46;
	add.s32 	%r57, %r47, 12;
	add.s64 	%rd3, %rd1, 12;
$L__BB1_13:
	.pragma "nounroll";
	setp.gt.s32 	%p8, %r58, 999;
	@%p8 bra 	$L__BB1_15;
	mul.wide.s32 	%rd7, %r58, 28;
	add.s64 	%rd8, %rd3, %rd7;
	ld.global.f32 	%f92, [%rd8+-12];
	ld.global.f32 	%f93, [%rd8+-8];
	ld.global.f32 	%f94, [%rd8+-4];
	ld.global.f32 	%f95, [%rd8];
	ld.global.f32 	%f96, [%rd8+4];
	ld.global.f32 	%f97, [%rd8+8];
	ld.global.f32 	%f98, [%rd8+12];
	st.shared.f32 	[%r57+-12], %f92;
	st.shared.f32 	[%r57+-8], %f93;
	st.shared.f32 	[%r57+-4], %f94;
	st.shared.f32 	[%r57], %f95;
	st.shared.f32 	[%r57+4], %f96;
	st.shared.f32 	[%r57+8], %f97;
	st.shared.f32 	[%r57+12], %f98;
$L__BB1_15:
	add.s32 	%r59, %r59, 1;
	setp.ne.s32 	%p9, %r59, 0;
	add.s32 	%r58, %r58, 1;
	add.s32 	%r57, %r57, 28;
	@%p9 bra 	$L__BB1_13;
$L__BB1_16:
	bar.sync 	0;
	mov.u32 	%r50, _ZZ9kernel_v2P6SpherePhE7spheres;
	add.s32 	%r60, %r50, 56;
	mov.f32 	%f174, 0f00000000;
	mov.f32 	%f175, 0fD09502F9;
	mov.b32 	%r61, 56;
	mov.f32 	%f173, %f174;
	mov.f32 	%f172, %f174;
$L__BB1_17:
	ld.shared.f32 	%f103, [%r60+-40];
	sub.f32 	%f104, %f1, %f103;
	ld.shared.f32 	%f105, [%r60+-36];
	sub.f32 	%f106, %f2, %f105;
	mul.f32 	%f8, %f104, %f104;
	mul.f32 	%f9, %f106, %f106;
	add.f32 	%f107, %f8, %f9;
	ld.shared.f32 	%f108, [%r60+-44];
	mul.f32 	%f10, %f108, %f108;
	setp.geu.f32 	%p10, %f107, %f10;
	mov.f32 	%f171, 0fD09502F9;
	@%p10 bra 	$L__BB1_19;
	sub.f32 	%f109, %f10, %f8;
	sub.f32 	%f110, %f109, %f9;
	sqrt.rn.f32 	%f111, %f110;
	sqrt.rn.f32 	%f112, %f10;
	div.rn.f32 	%f170, %f111, %f112;
	ld.shared.f32 	%f113, [%r60+-32];
	add.f32 	%f171, %f111, %f113;
$L__BB1_19:
	setp.leu.f32 	%p11, %f171, %f175;
	@%p11 bra 	$L__BB1_21;
	ld.shared.f32 	%f114, [%r60+-56];
	mul.f32 	%f172, %f170, %f114;
	ld.shared.f32 	%f115, [%r60+-52];
	mul.f32 	%f173, %f170, %f115;
	ld.shared.f32 	%f116, [%r60+-48];
	mul.f32 	%f174, %f170, %f116;
	mov.f32 	%f175, %f171;
$L__BB1_21:
	ld.shared.f32 	%f118, [%r60+-12];
	sub.f32 	%f119, %f1, %f118;
	ld.shared.f32 	%f120, [%r60+-8];
	sub.f32 	%f121, %f2, %f120;
	mul.f32 	%f22, %f119, %f119;
	mul.f32 	%f23, %f121, %f121;
	add.f32 	%f122, %f22, %f23;
	ld.shared.f32 	%f123, [%r60+-16];
	mul.f32 	%f24, %f123, %f123;
	setp.geu.f32 	%p12, %f122, %f24;
	mov.f32 	%f177, 0fD09502F9;
	@%p12 bra 	$L__BB1_23;
	sub.f32 	%f124, %f24, %f22;
	sub.f32 	%f125, %f124, %f23;
	sqrt.rn.f32 	%f126, %f125;
	sqrt.rn.f32 	%f127, %f24;
	div.rn.f32 	%f170, %f126, %f127;
	ld.shared.f32 	%f128, [%r60+-4];
	add.f32 	%f177, %f126, %f128;
$L__BB1_23:
	setp.leu.f32 	%p13, %f177, %f175;
	@%p13 bra 	$L__BB1_25;
	ld.shared.f32 	%f129, [%r60+-28];
	mul.f32 	%f172, %f170, %f129;
	ld.shared.f32 	%f130, [%r60+-24];
	mul.f32 	%f173, %f170, %f130;
	ld.shared.f32 	%f131, [%r60+-20];
	mul.f32 	%f174, %f170, %f131;
	mov.f32 	%f175, %f177;
$L__BB1_25:
	ld.shared.f32 	%f133, [%r60+16];
	sub.f32 	%f134, %f1, %f133;
	ld.shared.f32 	%f135, [%r60+20];
	sub.f32 	%f136, %f2, %f135;
	mul.f32 	%f36, %f134, %f134;
	mul.f32 	%f37, %f136, %f136;
	add.f32 	%f137, %f36, %f37;
	ld.shared.f32 	%f138, [%r60+12];
	mul.f32 	%f38, %f138, %f138;
	setp.geu.f32 	%p14, %f137, %f38;
	mov.f32 	%f183, 0fD09502F9;
	@%p14 bra 	$L__BB1_27;
	sub.f32 	%f139, %f38, %f36;
	sub.f32 	%f140, %f139, %f37;
	sqrt.rn.f32 	%f141, %f140;
	sqrt.rn.f32 	%f142, %f38;
	div.rn.f32 	%f170, %f141, %f142;
	ld.shared.f32 	%f143, [%r60+24];
	add.f32 	%f183, %f141, %f143;
$L__BB1_27:
	setp.leu.f32 	%p15, %f183, %f175;
	@%p15 bra 	$L__BB1_29;
	ld.shared.f32 	%f144, [%r60];
	mul.f32 	%f172, %f170, %f144;
	ld.shared.f32 	%f145, [%r60+4];
	mul.f32 	%f173, %f170, %f145;
	ld.shared.f32 	%f146, [%r60+8];
	mul.f32 	%f174, %f170, %f146;
	mov.f32 	%f175, %f183;
$L__BB1_29:
	ld.shared.f32 	%f148, [%r60+44];
	sub.f32 	%f149, %f1, %f148;
	ld.shared.f32 	%f150, [%r60+48];
	sub.f32 	%f151, %f2, %f150;
	mul.f32 	%f50, %f149, %f149;
	mul.f32 	%f51, %f151, %f151;
	add.f32 	%f152, %f50, %f51;
	ld.shared.f32 	%f153, [%r60+40];
	mul.f32 	%f52, %f153, %f153;
	setp.geu.f32 	%p16, %f152, %f52;
	mov.f32 	%f189, 0fD09502F9;
	@%p16 bra 	$L__BB1_31;
	sub.f32 	%f154, %f52, %f50;
	sub.f32 	%f155, %f154, %f51;
	sqrt.rn.f32 	%f156, %f155;
	sqrt.rn.f32 	%f157, %f52;
	div.rn.f32 	%f170, %f156, %f157;
	ld.shared.f32 	%f158, [%r60+52];
	add.f32 	%f189, %f156, %f158;
$L__BB1_31:
	setp.leu.f32 	%p17, %f189, %f175;
	@%p17 bra 	$L__BB1_33;
	ld.shared.f32 	%f159, [%r60+28];
	mul.f32 	%f172, %f170, %f159;
	ld.shared.f32 	%f160, [%r60+32];
	mul.f32 	%f173, %f170, %f160;
	ld.shared.f32 	%f161, [%r60+36];
	mul.f32 	%f174, %f170, %f161;
	mov.f32 	%f175, %f189;
$L__BB1_33:
	add.s32 	%r61, %r61, 112;
	add.s32 	%r60, %r60, 112;
	setp.ne.s32 	%p18, %r61, 28056;
	@%p18 bra 	$L__BB1_17;
	cvta.to.global.u64 	%rd9, %rd4;
	mul.f32 	%f162, %f172, 0f437F0000;
	cvt.rzi.s32.f32 	%r51, %f162;
	shl.b32 	%r52, %r1, 2;
	cvt.s64.s32 	%rd10, %r52;
	add.s64 	%rd11, %rd9, %rd10;
	st.global.u8 	[%rd11], %r51;
	mul.f32 	%f163, %f173, 0f437F0000;
	cvt.rzi.s32.f32 	%r53, %f163;
	st.global.u8 	[%rd11+1], %r53;
	mul.f32 	%f164, %f174, 0f437F0000;
	cvt.rzi.s32.f32 	%r54, %f164;
	st.global.u8 	[%rd11+2], %r54;
	mov.b16 	%rs1, 255;
	st.global.u8 	[%rd11+3], %rs1;
	ret;

}


// ===== COMPILED SASS (sm_100) =====

	.target	sm_100

	.elftype	@"ET_EXEC"


//--------------------- .note.nv.tkinfo           --------------------------
	.section	.note.nv.tkinfo,"",@"SHT_NOTE"
	.sectionflags	@"SHF_NOTE_NV_TKINFO"
	.tkinfo
        /*0018*/ 	.word	0x00000002
        /*0030*/ 	.string	""
        /*0030*/ 	.string	"ptxas"
        /*0030*/ 	.string	"Cuda compilation tools, release 13.0, V13.0.88"
        /*0030*/ 	.string	"Build cuda_13.0.r13.0/compiler.36424714_0"
        /*0030*/ 	.string	"-arch sm_100 -m 64 "



//--------------------- .note.nv.cuinfo           --------------------------
	.section	.note.nv.cuinfo,"",@"SHT_NOTE"
	.sectionflags	@"SHF_NOTE_NV_CUINFO"
        /*0018*/ 	.short	0x0002
        /*001a*/ 	.short	0x0064
        /*001c*/ 	.short	0x0082
	.zero		2


//--------------------- .nv.info                  --------------------------
	.section	.nv.info,"",@"SHT_CUDA_INFO"
	.align	4


	//----- nvinfo : EIATTR_REGCOUNT
	.align		4
        /*0000*/ 	.byte	0x04, 0x2f
        /*0002*/ 	.short	(.L_1 - .L_0)
	.align		4
.L_0:
        /*0004*/ 	.word	index@(_Z9kernel_v1P6SpherePh)
        /*0008*/ 	.word	0x00000017


	//----- nvinfo : EIATTR_FRAME_SIZE
	.align		4
.L_1:
        /*000c*/ 	.byte	0x04, 0x11
        /*000e*/ 	.short	(.L_3 - .L_2)
	.align		4
.L_2:
        /*0010*/ 	.word	index@($__internal_3_$__cuda_sm3x_div_rn_noftz_f32_slowpath)
        /*0014*/ 	.word	0x00000000


	//----- nvinfo : EIATTR_FRAME_SIZE
	.align		4
.L_3:
        /*0018*/ 	.byte	0x04, 0x11
        /*001a*/ 	.short	(.L_5 - .L_4)
	.align		4
.L_4:
        /*001c*/ 	.word	index@($__internal_2_$__cuda_sm20_sqrt_rn_f32_slowpath)
        /*0020*/ 	.word	0x00000000


	//----- nvinfo : EIATTR_FRAME_SIZE
	.align		4
.L_5:
        /*0024*/ 	.byte	0x04, 0x11
        /*0026*/ 	.short	(.L_7 - .L_6)
	.align		4
.L_6:
        /*0028*/ 	.word	index@(_Z9kernel_v1P6SpherePh)
        /*002c*/ 	.word	0x00000000


	//----- nvinfo : EIATTR_REGCOUNT
	.align		4
.L_7:
        /*0030*/ 	.byte	0x04, 0x2f
        /*0032*/ 	.short	(.L_9 - .L_8)
	.align		4
.L_8:
        /*0034*/ 	.word	index@(_Z9kernel_v2P6SpherePh)
        /*0038*/ 	.word	0x0000001f


	//----- nvinfo : EIATTR_FRAME_SIZE
	.align		4
.L_9:
        /*003c*/ 	.byte	0x04, 0x11
        /*003e*/ 	.short	(.L_11 - .L_10)
	.align		4
.L_10:
        /*0040*/ 	.word	index@($__internal_1_$__cuda_sm3x_div_rn_noftz_f32_slowpath)
        /*0044*/ 	.word	0x00000000


	//----- nvinfo : EIATTR_FRAME_SIZE
	.align		4
.L_11:
        /*0048*/ 	.byte	0x04, 0x11
        /*004a*/ 	.short	(.L_13 - .L_12)
	.align		4
.L_12:
        /*004c*/ 	.word	index@($__internal_0_$__cuda_sm20_sqrt_rn_f32_slowpath)
        /*0050*/ 	.word	0x00000000


	//----- nvinfo : EIATTR_FRAME_SIZE
	.align		4
.L_13:
        /*0054*/ 	.byte	0x04, 0x11
        /*0056*/ 	.short	(.L_15 - .L_14)
	.align		4
.L_14:
        /*0058*/ 	.word	index@(_Z9kernel_v2P6SpherePh)
        /*005c*/ 	.word	0x00000000


	//----- nvinfo : EIATTR_MIN_STACK_SIZE
	.align		4
.L_15:
        /*0060*/ 	.byte	0x04, 0x12
        /*0062*/ 	.short	(.L_17 - .L_16)
	.align		4
.L_16:
        /*0064*/ 	.word	index@(_Z9kernel_v2P6SpherePh)
        /*0068*/ 	.word	0x00000000


	//----- nvinfo : EIATTR_MIN_STACK_SIZE
	.align		4
.L_17:
        /*006c*/ 	.byte	0x04, 0x12
        /*006e*/ 	.short	(.L_19 - .L_18)
	.align		4
.L_18:
        /*0070*/ 	.word	index@(_Z9kernel_v1P6SpherePh)
        /*0074*/ 	.word	0x00000000
.L_19:


//--------------------- .nv.compat                --------------------------
	.section	.nv.compat,"",@"SHT_CUDA_COMPAT_INFO"
	.align	4
        /*0000*/ 	.byte	0x02, 0x09, 0x00, 0x00, 0x02, 0x02, 0x01, 0x00, 0x02, 0x05, 0x05, 0x00, 0x03, 0x07, 0x01, 0x01
        /*0010*/ 	.byte	0x02, 0x03, 0x00, 0x00, 0x02, 0x06, 0x01, 0x00, 0x04, 0x0b, 0x08, 0x00, 0x01, 0x00, 0x00, 0x00
        /*0020*/ 	.byte	0x00, 0x00, 0x00, 0x00


//--------------------- .nv.info._Z9kernel_v2P6SpherePh --------------------------
	.section	.nv.info._Z9kernel_v2P6SpherePh,"",@"SHT_CUDA_INFO"
	.sectionflags	@""
	.align	4


	//----- nvinfo : EIATTR_CUDA_API_VERSION
	.align		4
        /*0000*/ 	.byte	0x04, 0x37
        /*0002*/ 	.short	(.L_21 - .L_20)
.L_20:
        /*0004*/ 	.word	0x00000082


	//----- nvinfo : EIATTR_KPARAM_INFO
	.align		4
.L_21:
        /*0008*/ 	.byte	0x04, 0x17
        /*000a*/ 	.short	(.L_23 - .L_22)
.L_22:
        /*000c*/ 	.word	0x00000000
        /*0010*/ 	.short	0x0001
        /*0012*/ 	.short	0x0008
        /*0014*/ 	.byte	0x00, 0xf5, 0x21, 0x00


	//----- nvinfo : EIATTR_KPARAM_INFO
	.align		4
.L_23:
        /*0018*/ 	.byte	0x04, 0x17
        /*001a*/ 	.short	(.L_25 - .L_24)
.L_24:
        /*001c*/ 	.word	0x00000000
        /*0020*/ 	.short	0x0000
        /*0022*/ 	.short	0x0000
        /*0024*/ 	.byte	0x00, 0xf5, 0x21, 0x00


	//----- nvinfo : EIATTR_SPARSE_MMA_MASK
	.align		4
.L_25:
        /*0028*/ 	.byte	0x03, 0x50
        /*002a*/ 	.short	0x0000


	//----- nvinfo : EIATTR_MAXREG_COUNT
	.align		4
        /*002c*/ 	.byte	0x03, 0x1b
        /*002e*/ 	.short	0x00ff


	//----- nvinfo : EIATTR_NUM_BARRIERS
	.align		4
        /*0030*/ 	.byte	0x02, 0x4c
        /*0032*/ 	.byte	0x01
	.zero		1


	//----- nvinfo : EIATTR_MERCURY_ISA_VERSION
	.align		4
        /*0034*/ 	.byte	0x03, 0x5f
        /*0036*/ 	.short	0x0101


	//----- nvinfo : EIATTR_VRC_CTA_INIT_COUNT
	.align		4
        /*0038*/ 	.byte	0x02, 0x4a
	.zero		1
	.zero		1


	//----- nvinfo : EIATTR_EXIT_INSTR_OFFSETS
	.align		4
        /*003c*/ 	.byte	0x04, 0x1c
        /*003e*/ 	.short	(.L_27 - .L_26)


	//   ....[0]....
.L_26:
        /*0040*/ 	.word	0x00001be0


	//----- nvinfo : EIATTR_CRS_STACK_SIZE
	.align		4
.L_27:
        /*0044*/ 	.byte	0x04, 0x1e
        /*0046*/ 	.short	(.L_29 - .L_28)
.L_28:
        /*0048*/ 	.word	0x00000000


	//----- nvinfo : EIATTR_CBANK_PARAM_SIZE
	.align		4
.L_29:
        /*004c*/ 	.byte	0x03, 0x19
        /*004e*/ 	.short	0x0010


	//----- nvinfo : EIATTR_PARAM_CBANK
	.align		4
        /*0050*/ 	.byte	0x04, 0x0a
        /*0052*/ 	.short	(.L_31 - .L_30)
	.align		4
.L_30:
        /*0054*/ 	.word	index@(.nv.constant0._Z9kernel_v2P6SpherePh)
        /*0058*/ 	.short	0x0380
        /*005a*/ 	.short	0x0010


	//----- nvinfo : EIATTR_SW_WAR
	.align		4
.L_31:
        /*005c*/ 	.byte	0x04, 0x36
        /*005e*/ 	.short	(.L_33 - .L_32)
.L_32:
        /*0060*/ 	.word	0x00000008
.L_33:


//--------------------- .nv.info._Z9kernel_v1P6SpherePh --------------------------
	.section	.nv.info._Z9kernel_v1P6SpherePh,"",@"SHT_CUDA_INFO"
	.sectionflags	@""
	.align	4


	//----- nvinfo : EIATTR_CUDA_API_VERSION
	.align		4
        /*0000*/ 	.byte	0x04, 0x37
        /*0002*/ 	.short	(.L_35 - .L_34)
.L_34:
        /*0004*/ 	.word	0x00000082


	//----- nvinfo : EIATTR_KPARAM_INFO
	.align		4
.L_35:
        /*0008*/ 	.byte	0x04, 0x17
        /*000a*/ 	.short	(.L_37 - .L_36)
.L_36:
        /*000c*/ 	.word	0x00000000
        /*0010*/ 	.short	0x0001
        /*0012*/ 	.short	0x0008
        /*0014*/ 	.byte	0x00, 0xf5, 0x21, 0x00


	//----- nvinfo : EIATTR_KPARAM_INFO
	.align		4
.L_37:
        /*0018*/ 	.byte	0x04, 0x17
        /*001a*/ 	.short	(.L_39 - .L_38)
.L_38:
        /*001c*/ 	.word	0x00000000
        /*0020*/ 	.short	0x0000
        /*0022*/ 	.short	0x0000
        /*0024*/ 	.byte	0x00, 0xf5, 0x21, 0x00


	//----- nvinfo : EIATTR_SPARSE_MMA_MASK
	.align		4
.L_39:
        /*0028*/ 	.byte	0x03, 0x50
        /*002a*/ 	.short	0x0000


	//----- nvinfo : EIATTR_MAXREG_COUNT
	.align		4
        /*002c*/ 	.byte	0x03, 0x1b
        /*002e*/ 	.short	0x00ff


	//----- nvinfo : EIATTR_MERCURY_ISA_VERSION
	.align		4
        /*0030*/ 	.byte	0x03, 0x5f
        /*0032*/ 	.short	0x0101


	//----- nvinfo : EIATTR_VRC_CTA_INIT_COUNT
	.align		4
        /*0034*/ 	.byte	0x02, 0x4a
	.zero		1
	.zero		1


	//----- nvinfo : EIATTR_EXIT_INSTR_OFFSETS
	.align		4
        /*0038*/ 	.byte	0x04, 0x1c
        /*003a*/ 	.short	(.L_41 - .L_40)


	//   ....[0]....
.L_40:
        /*003c*/ 	.word	0x00001420


	//----- nvinfo : EIATTR_CRS_STACK_SIZE
	.align		4
.L_41:
        /*0040*/ 	.byte	0x04, 0x1e
        /*0042*/ 	.short	(.L_43 - .L_42)
.L_42:
        /*0044*/ 	.word	0x00000000


	//----- nvinfo : EIATTR_CBANK_PARAM_SIZE
	.align		4
.L_43:
        /*0048*/ 	.byte	0x03, 0x19
        /*004a*/ 	.short	0x0010


	//----- nvinfo : EIATTR_PARAM_CBANK
	.align		4
        /*004c*/ 	.byte	0x04, 0x0a
        /*004e*/ 	.short	(.L_45 - .L_44)
	.align		4
.L_44:
        /*0050*/ 	.word	index@(.nv.constant0._Z9kernel_v1P6SpherePh)
        /*0054*/ 	.short	0x0380
        /*0056*/ 	.short	0x0010


	//----- nvinfo : EIATTR_SW_WAR
	.align		4
.L_45:
        /*0058*/ 	.byte	0x04, 0x36
        /*005a*/ 	.short	(.L_47 - .L_46)
.L_46:
        /*005c*/ 	.word	0x00000008
.L_47:


//--------------------- .nv.callgraph             --------------------------
	.section	.nv.callgraph,"",@"SHT_CUDA_CALLGRAPH"
	.align	4
	.sectionentsize	8
	.align		4
        /*0000*/ 	.word	0x00000000
	.align		4
        /*0004*/ 	.word	0xffffffff
	.align		4
        /*0008*/ 	.word	0x00000000
	.align		4
        /*000c*/ 	.word	0xfffffffe
	.align		4
        /*0010*/ 	.word	0x00000000
	.align		4
        /*0014*/ 	.word	0xfffffffd
	.align		4
        /*0018*/ 	.word	0x00000000
	.align		4
        /*001c*/ 	.word	0xfffffffc


//--------------------- .text._Z9kernel_v2P6SpherePh --------------------------
	.section	.text._Z9kernel_v2P6SpherePh,"ax",@progbits
	.align	128
        .global         _Z9kernel_v2P6SpherePh
        .type           _Z9kernel_v2P6SpherePh,@function
        .size           _Z9kernel_v2P6SpherePh,(.L_x_115 - _Z9kernel_v2P6SpherePh)
        .other          _Z9kernel_v2P6SpherePh,@"STO_CUDA_ENTRY STV_DEFAULT"
_Z9kernel_v2P6SpherePh:
.text._Z9kernel_v2P6SpherePh:
[----:B------:R-:W-:Y:S08]  /*0000*/  LDC R1, c[0x0][0x37c] ;  /* 0x0000df00ff017b82 */ /* 0x000ff00000000800 */
[----:B------:R-:W0:Y:S01]  /*0010*/  LDC R0, c[0x0][0x360] ;  /* 0x0000d800ff007b82 */ /* 0x000e220000000800 */
[----:B------:R-:W1:Y:S01]  /*0020*/  LDCU.64 UR8, c[0x0][0x358] ;  /* 0x00006b00ff0877ac */ /* 0x000e620008000a00 */
[----:B------:R-:W-:-:S06]  /*0030*/  IMAD.MOV.U32 R9, RZ, RZ, RZ ;  /* 0x000000ffff097224 */ /* 0x000fcc00078e00ff */
[----:B------:R-:W0:Y:S01]  /*0040*/  LDC R3, c[0x0][0x364] ;  /* 0x0000d900ff037b82 */ /* 0x000e220000000800 */
[----:B------:R-:W2:Y:S07]  /*0050*/  LDCU UR11, c[0x0][0x370] ;  /* 0x00006e00ff0b77ac */ /* 0x000eae0008000800 */
[----:B------:R-:W3:Y:S08]  /*0060*/  S2UR UR6, SR_CgaCtaId ;  /* 0x00000000000679c3 */ /* 0x000ef00000008800 */
[----:B------:R-:W4:Y:S01]  /*0070*/  S2UR UR7, SR_CTAID.X ;  /* 0x00000000000779c3 */ /* 0x000f220000002500 */
[----:B0-----:R-:W-:-:S07]  /*0080*/  IMAD R6, R0, R3, RZ ;  /* 0x0000000300067224 */ /* 0x001fce00078e02ff */
[----:B------:R-:W0:Y:S01]  /*0090*/  S2UR UR10, SR_CTAID.Y ;  /* 0x00000000000a79c3 */ /* 0x000e220000002600 */
[----:B------:R-:W5:Y:S01]  /*00a0*/  I2F.U32.RP R2, R6 ;  /* 0x0000000600027306 */ /* 0x000f620000209000 */
[----:B------:R-:W-:Y:S02]  /*00b0*/  IADD3 R7, PT, PT, RZ, -R6, RZ ;  /* 0x80000006ff077210 */ /* 0x000fe40007ffe0ff */
[----:B------:R-:W-:-:S05]  /*00c0*/  ISETP.NE.U32.AND P2, PT, R6, RZ, PT ;  /* 0x000000ff0600720c */ /* 0x000fca0003f45070 */
[----:B-----5:R-:W5:Y:S02]  /*00d0*/  MUFU.RCP R2, R2 ;  /* 0x0000000200027308 */ /* 0x020f640000001000 */
[----:B-----5:R-:W-:Y:S02]  /*00e0*/  IADD3 R4, PT, PT, R2, 0xffffffe, RZ ;  /* 0x0ffffffe02047810 */ /* 0x020fe40007ffe0ff */
[----:B------:R-:W5:Y:S04]  /*00f0*/  S2R R2, SR_TID.Y ;  /* 0x0000000000027919 */ /* 0x000f680000002200 */
[----:B------:R1:W2:Y:S02]  /*0100*/  F2I.FTZ.U32.TRUNC.NTZ R5, R4 ;  /* 0x0000000400057305 */ /* 0x0002a4000021f000 */
[----:B-1----:R-:W-:-:S02]  /*0110*/  IMAD.MOV.U32 R4, RZ, RZ, RZ ;  /* 0x000000ffff047224 */ /* 0x002fc400078e00ff */
[----:B--2---:R-:W-:-:S04]  /*0120*/  IMAD R7, R7, R5, RZ ;  /* 0x0000000507077224 */ /* 0x004fc800078e02ff */
[----:B------:R-:W-:Y:S01]  /*0130*/  IMAD.HI.U32 R8, R5, R7, R4 ;  /* 0x0000000705087227 */ /* 0x000fe200078e0004 */
[----:B------:R-:W-:-:S05]  /*0140*/  IADD3 R5, PT, PT, R6, 0x3e7, RZ ;  /* 0x000003e706057810 */ /* 0x000fca0007ffe0ff */
[----:B------:R-:W-:-:S05]  /*0150*/  IMAD.HI.U32 R8, R8, R5, RZ ;  /* 0x0000000508087227 */ /* 0x000fca00078e00ff */
[----:B------:R-:W-:-:S05]  /*0160*/  IADD3 R7, PT, PT, -R8, RZ, RZ ;  /* 0x000000ff08077210 */ /* 0x000fca0007ffe1ff */
[----:B------:R-:W-:Y:S02]  /*0170*/  IMAD R5, R6, R7, R5 ;  /* 0x0000000706057224 */ /* 0x000fe400078e0205 */
[----:B------:R-:W5:Y:S03]  /*0180*/  S2R R7, SR_TID.X ;  /* 0x0000000000077919 */ /* 0x000f660000002100 */
[----:B------:R-:W-:-:S13]  /*0190*/  ISETP.GE.U32.AND P0, PT, R5, R6, PT ;  /* 0x000000060500720c */ /* 0x000fda0003f06070 */
[----:B------:R-:W-:Y:S01]  /*01a0*/  @P0 IMAD.IADD R5, R5, 0x1, -R6 ;  /* 0x0000000105050824 */ /* 0x000fe200078e0a06 */
[----:B------:R-:W-:-:S04]  /*01b0*/  @P0 IADD3 R8, PT, PT, R8, 0x1, RZ ;  /* 0x0000000108080810 */ /* 0x000fc80007ffe0ff */
[----:B------:R-:W-:Y:S01]  /*01c0*/  ISETP.GE.U32.AND P1, PT, R5, R6, PT ;  /* 0x000000060500720c */ /* 0x000fe20003f26070 */
[----:B-----5:R-:W-:-:S12]  /*01d0*/  IMAD R5, R0, R2, R7 ;  /* 0x0000000200057224 */ /* 0x020fd800078e0207 */
[----:B------:R-:W-:Y:S02]  /*01e0*/  @P1 IADD3 R8, PT, PT, R8, 0x1, RZ ;  /* 0x0000000108081810 */ /* 0x000fe40007ffe0ff */
[----:B------:R-:W-:-:S04]  /*01f0*/  @!P2 LOP3.LUT R8, RZ, R6, RZ, 0x33, !PT ;  /* 0x00000006ff08a212 */ /* 0x000fc800078e33ff */
[C---:B------:R-:W-:Y:S02]  /*0200*/  ISETP.GE.U32.AND P1, PT, R8.reuse, 0x4, PT ;  /* 0x000000040800780c */ /* 0x040fe40003f26070 */
[C---:B------:R-:W-:Y:S01]  /*0210*/  VIMNMX.U32 R4, PT, PT, R8.reuse, 0x1, !PT ;  /* 0x0000000108047848 */ /* 0x040fe20007fe0000 */
[----:B------:R-:W-:-:S03]  /*0220*/  IMAD R8, R8, R5, RZ ;  /* 0x0000000508087224 */ /* 0x000fc600078e02ff */
[----:B------:R-:W-:-:S04]  /*0230*/  LOP3.LUT R6, R4, 0x3, RZ, 0xc0, !PT ;  /* 0x0000000304067812 */ /* 0x000fc800078ec0ff */
[----:B------:R-:W-:-:S03]  /*0240*/  ISETP.NE.AND P0, PT, R6, RZ, PT ;  /* 0x000000ff0600720c */ /* 0x000fc60003f05270 */
[----:B0--34-:R-:W-:Y:S10]  /*0250*/  @!P1 BRA `(.L_x_0) ;  /* 0x00000004002c9947 */ /* 0x019ff40003800000 */
[----:B------:R-:W0:Y:S01]  /*0260*/  S2R R5, SR_CgaCtaId ;  /* 0x0000000000057919 */ /* 0x000e220000008800 */
[----:B------:R-:W-:Y:S01]  /*0270*/  MOV R10, 0x400 ;  /* 0x00000400000a7802 */ /* 0x000fe20000000f00 */
[----:B------:R-:W-:Y:S01]  /*0280*/  UMOV UR4, URZ ;  /* 0x000000ff00047c82 */ /* 0x000fe20008000000 */
[----:B------:R-:W-:Y:S02]  /*0290*/  LOP3.LUT R9, R4, 0x7ffffc, RZ, 0xc0, !PT ;  /* 0x007ffffc04097812 */ /* 0x000fe400078ec0ff */
[----:B0-----:R-:W-:-:S07]  /*02a0*/  LEA R10, R5, R10, 0x18 ;  /* 0x0000000a050a7211 */ /* 0x001fce00078ec0ff */
.L_x_1:
[----:B0-----:R-:W0:Y:S01]  /*02b0*/  LDC.64 R4, c[0x0][0x380] ;  /* 0x0000e000ff047b82 */ /* 0x001e220000000a00 */
[----:B------:R-:W-:-:S04]  /*02c0*/  IADD3 R11, PT, PT, R8, UR4, RZ ;  /* 0x00000004080b7c10 */ /* 0x000fc8000fffe0ff */
[C---:B------:R-:W-:Y:S02]  /*02d0*/  IADD3 R12, PT, PT, R11.reuse, 0x1, RZ ;  /* 0x000000010b0c7810 */ /* 0x040fe40007ffe0ff */
[C---:B------:R-:W-:Y:S02]  /*02e0*/  ISETP.GT.AND P1, PT, R11.reuse, 0x3e7, PT ;  /* 0x000003e70b00780c */ /* 0x040fe40003f24270 */
[----:B------:R-:W-:Y:S01]  /*02f0*/  ISETP.GT.AND P2, PT, R12, 0x3e7, PT ;  /* 0x000003e70c00780c */ /* 0x000fe20003f44270 */
[----:B0-----:R-:W-:-:S10]  /*0300*/  IMAD.WIDE R4, R11, 0x1c, R4 ;  /* 0x0000001c0b047825 */ /* 0x001fd400078e0204 */
[----:B------:R-:W2:Y:S04]  /*0310*/  @!P1 LDG.E R12, desc[UR8][R4.64] ;  /* 0x00000008040c9981 */ /* 0x000ea8000c1e1900 */
[----:B------:R-:W3:Y:S04]  /*0320*/  @!P1 LDG.E R14, desc[UR8][R4.64+0x4] ;  /* 0x00000408040e9981 */ /* 0x000ee8000c1e1900 */
[----:B------:R-:W4:Y:S04]  /*0330*/  @!P1 LDG.E R16, desc[UR8][R4.64+0x8] ;  /* 0x0000080804109981 */ /* 0x000f28000c1e1900 */
[----:B------:R-:W5:Y:S04]  /*0340*/  @!P1 LDG.E R18, desc[UR8][R4.64+0xc] ;  /* 0x00000c0804129981 */ /* 0x000f68000c1e1900 */
[----:B------:R-:W5:Y:S04]  /*0350*/  @!P1 LDG.E R20, desc[UR8][R4.64+0x10] ;  /* 0x0000100804149981 */ /* 0x000f68000c1e1900 */
[----:B------:R-:W5:Y:S04]  /*0360*/  @!P1 LDG.E R22, desc[UR8][R4.64+0x14] ;  /* 0x0000140804169981 */ /* 0x000f68000c1e1900 */
[----:B------:R-:W5:Y:S04]  /*0370*/  @!P1 LDG.E R24, desc[UR8][R4.64+0x18] ;  /* 0x0000180804189981 */ /* 0x000f68000c1e1900 */
[----:B------:R-:W5:Y:S04]  /*0380*/  @!P2 LDG.E R26, desc[UR8][R4.64+0x1c] ;  /* 0x00001c08041aa981 */ /* 0x000f68000c1e1900 */
[----:B------:R-:W5:Y:S04]  /*0390*/  @!P2 LDG.E R28, desc[UR8][R4.64+0x20] ;  /* 0x00002008041ca981 */ /* 0x000f68000c1e1900 */
[----:B------:R-:W5:Y:S04]  /*03a0*/  @!P2 LDG.E R13, desc[UR8][R4.64+0x24] ;  /* 0x00002408040da981 */ /* 0x000f68000c1e1900 */
[----:B------:R-:W5:Y:S04]  /*03b0*/  @!P2 LDG.E R15, desc[UR8][R4.64+0x28] ;  /* 0x00002808040fa981 */ /* 0x000f68000c1e1900 */
[----:B------:R-:W5:Y:S01]  /*03c0*/  @!P2 LDG.E R17, desc[UR8][R4.64+0x2c] ;  /* 0x00002c080411a981 */ /* 0x000f62000c1e1900 */
[C---:B------:R-:W-:Y:S01]  /*03d0*/  VIADD R19, R11.reuse, 0x2 ;  /* 0x000000020b137836 */ /* 0x040fe20000000000 */
[C---:B------:R-:W-:Y:S01]  /*03e0*/  IADD3 R21, PT, PT, R11.reuse, 0x3, RZ ;  /* 0x000000030b157810 */ /* 0x040fe20007ffe0ff */
[----:B------:R-:W-:-:S03]  /*03f0*/  IMAD R11, R11, 0x1c, R10 ;  /* 0x0000001c0b0b7824 */ /* 0x000fc600078e020a */
[----:B------:R-:W-:Y:S02]  /*0400*/  ISETP.GT.AND P3, PT, R19, 0x3e7, PT ;  /* 0x000003e71300780c */ /* 0x000fe40003f64270 */
[----:B------:R-:W-:-:S13]  /*0410*/  ISETP.GT.AND P4, PT, R21, 0x3e7, PT ;  /* 0x000003e71500780c */ /* 0x000fda0003f84270 */
[----:B------:R-:W5:Y:S04]  /*0420*/  @!P4 LDG.E R19, desc[UR8][R4.64+0x60] ;  /* 0x000060080413c981 */ /* 0x000f68000c1e1900 */
[----:B------:R-:W5:Y:S04]  /*0430*/  @!P4 LDG.E R21, desc[UR8][R4.64+0x64] ;  /* 0x000064080415c981 */ /* 0x000f68000c1e1900 */
[----:B------:R-:W5:Y:S04]  /*0440*/  @!P4 LDG.E R23, desc[UR8][R4.64+0x68] ;  /* 0x000068080417c981 */ /* 0x000f68000c1e1900 */
[----:B------:R-:W5:Y:S04]  /*0450*/  @!P4 LDG.E R25, desc[UR8][R4.64+0x6c] ;  /* 0x00006c080419c981 */ /* 0x000f68000c1e1900 */
[----:B--2---:R0:W-:Y:S04]  /*0460*/  @!P1 STS [R11], R12 ;  /* 0x0000000c0b009388 */ /* 0x0041e80000000800 */
[----:B---3--:R1:W-:Y:S04]  /*0470*/  @!P1 STS [R11+0x4], R14 ;  /* 0x0000040e0b009388 */ /* 0x0083e80000000800 */
[----:B----4-:R2:W-:Y:S04]  /*0480*/  @!P1 STS [R11+0x8], R16 ;  /* 0x000008100b009388 */ /* 0x0105e80000000800 */
[----:B-----5:R3:W-:Y:S04]  /*0490*/  @!P1 STS [R11+0xc], R18 ;  /* 0x00000c120b009388 */ /* 0x0207e80000000800 */
[----:B------:R4:W-:Y:S04]  /*04a0*/  @!P1 STS [R11+0x10], R20 ;  /* 0x000010140b009388 */ /* 0x0009e80000000800 */
[----:B------:R5:W-:Y:S04]  /*04b0*/  @!P1 STS [R11+0x14], R22 ;  /* 0x000014160b009388 */ /* 0x000be80000000800 */
[----:B------:R5:W-:Y:S04]  /*04c0*/  @!P1 STS [R11+0x18], R24 ;  /* 0x000018180b009388 */ /* 0x000be80000000800 */
[----:B------:R5:W-:Y:S04]  /*04d0*/  @!P2 STS [R11+0x1c], R26 ;  /* 0x00001c1a0b00a388 */ /* 0x000be80000000800 */
[----:B------:R5:W-:Y:S04]  /*04e0*/  @!P2 STS [R11+0x20], R28 ;  /* 0x0000201c0b00a388 */ /* 0x000be80000000800 */
[----:B------:R5:W-:Y:S04]  /*04f0*/  @!P2 STS [R11+0x24], R13 ;  /* 0x0000240d0b00a388 */ /* 0x000be80000000800 */
[----:B------:R5:W-:Y:S04]  /*0500*/  @!P2 STS [R11+0x28], R15 ;  /* 0x0000280f0b00a388 */ /* 0x000be80000000800 */
[----:B------:R5:W-:Y:S04]  /*0510*/  @!P2 STS [R11+0x2c], R17 ;  /* 0x00002c110b00a388 */ /* 0x000be80000000800 */
[----:B0-----:R-:W5:Y:S04]  /*0520*/  @!P2 LDG.E R12, desc[UR8][R4.64+0x30] ;  /* 0x00003008040ca981 */ /* 0x001f68000c1e1900 */
[----:B-1----:R-:W5:Y:S04]  /*0530*/  @!P2 LDG.E R14, desc[UR8][R4.64+0x34] ;  /* 0x00003408040ea981 */ /* 0x002f68000c1e1900 */
[----:B--2---:R-:W2:Y:S04]  /*0540*/  @!P3 LDG.E R16, desc[UR8][R4.64+0x38] ;  /* 0x000038080410b981 */ /* 0x004ea8000c1e1900 */
[----:B---3--:R-:W3:Y:S04]  /*0550*/  @!P3 LDG.E R18, desc[UR8][R4.64+0x3c] ;  /* 0x00003c080412b981 */ /* 0x008ee8000c1e1900 */
[----:B----4-:R-:W4:Y:S04]  /*0560*/  @!P3 LDG.E R20, desc[UR8][R4.64+0x40] ;  /* 0x000040080414b981 */ /* 0x010f28000c1e1900 */
[----:B-----5:R-:W5:Y:S04]  /*0570*/  @!P3 LDG.E R22, desc[UR8][R4.64+0x44] ;  /* 0x000044080416b981 */ /* 0x020f68000c1e1900 */
[----:B------:R-:W5:Y:S04]  /*0580*/  @!P3 LDG.E R24, desc[UR8][R4.64+0x48] ;  /* 0x000048080418b981 */ /* 0x000f68000c1e1900 */
[----:B------:R-:W5:Y:S04]  /*0590*/  @!P3 LDG.E R26, desc[UR8][R4.64+0x4c] ;  /* 0x00004c08041ab981 */ /* 0x000f68000c1e1900 */
[----:B------:R-:W5:Y:S04]  /*05a0*/  @!P3 LDG.E R28, desc[UR8][R4.64+0x50] ;  /* 0x00005008041cb981 */ /* 0x000f68000c1e1900 */
[----:B------:R-:W5:Y:S04]  /*05b0*/  @!P4 LDG.E R13, desc[UR8][R4.64+0x54] ;  /* 0x00005408040dc981 */ /* 0x000f68000c1e1900 */
[----:B------:R-:W5:Y:S04]  /*05c0*/  @!P4 LDG.E R15, desc[UR8][R4.64+0x58] ;  /* 0x00005808040fc981 */ /* 0x000f68000c1e1900 */
[----:B------:R-:W5:Y:S01]  /*05d0*/  @!P4 LDG.E R17, desc[UR8][R4.64+0x5c] ;  /* 0x00005c080411c981 */ /* 0x000f62000c1e1900 */
[----:B------:R-:W-:-:S03]  /*05e0*/  UIADD3 UR4, UPT, UPT, UR4, 0x4, URZ ;  /* 0x0000000404047890 */ /* 0x000fc6000fffe0ff */
[----:B------:R0:W-:Y:S04]  /*05f0*/  @!P4 STS [R11+0x60], R19 ;  /* 0x000060130b00c388 */ /* 0x0001e80000000800 */
[----:B------:R0:W-:Y:S04]  /*0600*/  @!P4 STS [R11+0x64], R21 ;  /* 0x000064150b00c388 */ /* 0x0001e80000000800 */
[----:B------:R0:W-:Y:S04]  /*0610*/  @!P4 STS [R11+0x68], R23 ;  /* 0x000068170b00c388 */ /* 0x0001e80000000800 */
[----:B------:R0:W-:Y:S01]  /*0620*/  @!P4 STS [R11+0x6c], R25 ;  /* 0x00006c190b00c388 */ /* 0x0001e20000000800 */
[----:B------:R-:W-:-:S03]  /*0630*/  ISETP.NE.AND P1, PT, R9, UR4, PT ;  /* 0x0000000409007c0c */ /* 0x000fc6000bf25270 */
[----:B------:R0:W-:Y:S04]  /*0640*/  @!P2 STS [R11+0x30], R12 ;  /* 0x0000300c0b00a388 */ /* 0x0001e80000000800 */
[----:B------:R0:W-:Y:S04]  /*0650*/  @!P2 STS [R11+0x34], R14 ;  /* 0x0000340e0b00a388 */ /* 0x0001e80000000800 */
[----:B--2---:R0:W-:Y:S04]  /*0660*/  @!P3 STS [R11+0x38], R16 ;  /* 0x000038100b00b388 */ /* 0x0041e80000000800 */
        /* <DEDUP_REMOVED lines=8> */
[----:B------:R0:W-:Y:S01]  /*06f0*/  @!P4 STS [R11+0x5c], R17 ;  /* 0x00005c110b00c388 */ /* 0x0001e20000000800 */
[----:B------:R-:W-:Y:S05]  /*0700*/  @P1 BRA `(.L_x_1) ;  /* 0xfffffff800e81947 */ /* 0x000fea000383ffff */
.L_x_0:
[----:B------:R-:W-:Y:S05]  /*0710*/  @!P0 BRA `(.L_x_2) ;  /* 0x0000000000848947 */ /* 0x000fea0003800000 */
[----:B------:R-:W1:Y:S01]  /*0720*/  S2R R5, SR_CgaCtaId ;  /* 0x0000000000057919 */ /* 0x000e620000008800 */
[----:B------:R-:W2:Y:S01]  /*0730*/  LDCU.64 UR4, c[0x0][0x380] ;  /* 0x00007000ff0477ac */ /* 0x000ea20008000a00 */
[----:B------:R-:W-:Y:S01]  /*0740*/  MOV R4, 0x400 ;  /* 0x0000040000047802 */ /* 0x000fe20000000f00 */
[----:B------:R-:W-:Y:S01]  /*0750*/  IMAD.MOV R6, RZ, RZ, -R6 ;  /* 0x000000ffff067224 */ /* 0x000fe200078e0a06 */
[----:B------:R-:W-:Y:S01]  /*0760*/  IADD3 R9, PT, PT, R8, R9, RZ ;  /* 0x0000000908097210 */ /* 0x000fe20007ffe0ff */
[----:B--2---:R-:W-:-:S04]  /*0770*/  UIADD3 UR4, UP0, UPT, UR4, 0xc, URZ ;  /* 0x0000000c04047890 */ /* 0x004fc8000ff1e0ff */
[----:B------:R-:W-:Y:S01]  /*0780*/  UIADD3.X UR5, UPT, UPT, URZ, UR5, URZ, UP0, !UPT ;  /* 0x00000005ff057290 */ /* 0x000fe200087fe4ff */
[----:B-1----:R-:W-:-:S05]  /*0790*/  LEA R4, R5, R4, 0x18 ;  /* 0x0000000405047211 */ /* 0x002fca00078ec0ff */
[----:B------:R-:W-:-:S05]  /*07a0*/  IMAD R4, R9, 0x1c, R4 ;  /* 0x0000001c09047824 */ /* 0x000fca00078e0204 */
[----:B------:R-:W-:-:S07]  /*07b0*/  IADD3 R8, PT, PT, R4, 0xc, RZ ;  /* 0x0000000c04087810 */ /* 0x000fce0007ffe0ff */
.L_x_3:
[----:B------:R-:W-:Y:S01]  /*07c0*/  ISETP.GT.AND P0, PT, R9, 0x3e7, PT ;  /* 0x000003e70900780c */ /* 0x000fe20003f04270 */
[----:B------:R-:W-:Y:S01]  /*07d0*/  IMAD.U32 R5, RZ, RZ, UR5 ;  /* 0x00000005ff057e24 */ /* 0x000fe2000f8e00ff */
[----:B------:R-:W-:-:S11]  /*07e0*/  MOV R4, UR4 ;  /* 0x0000000400047c02 */ /* 0x000fd60008000f00 */
[----:B------:R-:W-:-:S05]  /*07f0*/  @!P0 IMAD.WIDE R4, R9, 0x1c, R4 ;  /* 0x0000001c09048825 */ /* 0x000fca00078e0204 */
[----:B0-----:R-:W2:Y:S04]  /*0800*/  @!P0 LDG.E R11, desc[UR8][R4.64+-0xc] ;  /* 0xfffff408040b8981 */ /* 0x001ea8000c1e1900 */
[----:B------:R-:W3:Y:S04]  /*0810*/  @!P0 LDG.E R13, desc[UR8][R4.64+-0x8] ;  /* 0xfffff808040d8981 */ /* 0x000ee8000c1e1900 */
[----:B------:R-:W4:Y:S04]  /*0820*/  @!P0 LDG.E R15, desc[UR8][R4.64+-0x4] ;  /* 0xfffffc08040f8981 */ /* 0x000f28000c1e1900 */
[----:B------:R-:W5:Y:S04]  /*0830*/  @!P0 LDG.E R17, desc[UR8][R4.64] ;  /* 0x0000000804118981 */ /* 0x000f68000c1e1900 */
[----:B------:R-:W5:Y:S04]  /*0840*/  @!P0 LDG.E R19, desc[UR8][R4.64+0x4] ;  /* 0x0000040804138981 */ /* 0x000f68000c1e1900 */
[----:B------:R-:W5:Y:S04]  /*0850*/  @!P0 LDG.E R21, desc[UR8][R4.64+0x8] ;  /* 0x0000080804158981 */ /* 0x000f68000c1e1900 */
[----:B------:R-:W5:Y:S01]  /*0860*/  @!P0 LDG.E R23, desc[UR8][R4.64+0xc] ;  /* 0x00000c0804178981 */ /* 0x000f62000c1e1900 */
[----:B------:R-:W-:-:S02]  /*0870*/  IADD3 R6, PT, PT, R6, 0x1, RZ ;  /* 0x0000000106067810 */ /* 0x000fc40007ffe0ff */
[----:B------:R-:W-:Y:S01]  /*0880*/  IADD3 R9, PT, PT, R9, 0x1, RZ ;  /* 0x0000000109097810 */ /* 0x000fe20007ffe0ff */
[----:B--2---:R-:W-:Y:S04]  /*0890*/  @!P0 STS [R8+-0xc], R11 ;  /* 0xfffff40b08008388 */ /* 0x004fe80000000800 */
[----:B---3--:R-:W-:Y:S04]  /*08a0*/  @!P0 STS [R8+-0x8], R13 ;  /* 0xfffff80d08008388 */ /* 0x008fe80000000800 */
[----:B----4-:R-:W-:Y:S04]  /*08b0*/  @!P0 STS [R8+-0x4], R15 ;  /* 0xfffffc0f08008388 */ /* 0x010fe80000000800 */
[----:B-----5:R-:W-:Y:S04]  /*08c0*/  @!P0 STS [R8], R17 ;  /* 0x0000001108008388 */ /* 0x020fe80000000800 */
[----:B------:R-:W-:Y:S04]  /*08d0*/  @!P0 STS [R8+0x4], R19 ;  /* 0x0000041308008388 */ /* 0x000fe80000000800 */
[----:B------:R-:W-:Y:S04]  /*08e0*/  @!P0 STS [R8+0x8], R21 ;  /* 0x0000081508008388 */ /* 0x000fe80000000800 */
[----:B------:R0:W-:Y:S01]  /*08f0*/  @!P0 STS [R8+0xc], R23 ;  /* 0x00000c1708008388 */ /* 0x0001e20000000800 */
[----:B------:R-:W-:Y:S01]  /*0900*/  ISETP.NE.AND P0, PT, R6, RZ, PT ;  /* 0x000000ff0600720c */ /* 0x000fe20003f05270 */
[----:B0-----:R-:W-:-:S12]  /*0910*/  VIADD R8, R8, 0x1c ;  /* 0x0000001c08087836 */ /* 0x001fd80000000000 */
[----:B------:R-:W-:Y:S05]  /*0920*/  @P0 BRA `(.L_x_3) ;  /* 0xfffffffc00a40947 */ /* 0x000fea000383ffff */
.L_x_2:
[----:B------:R-:W-:Y:S01]  /*0930*/  BAR.SYNC.DEFER_BLOCKING 0x0 ;  /* 0x0000000000007b1d */ /* 0x000fe20000010000 */
[----:B------:R-:W-:Y:S02]  /*0940*/  IMAD R6, R3, UR10, R2 ;  /* 0x0000000a03067c24 */ /* 0x000fe4000f8e0202 */
[----:B------:R-:W-:Y:S02]  /*0950*/  HFMA2 R2, -RZ, RZ, 0, 0 ;  /* 0x00000000ff027431 */ /* 0x000fe400000001ff */
[C---:B------:R-:W-:Y:S01]  /*0960*/  IMAD R7, R0.reuse, UR7, R7 ;  /* 0x0000000700077c24 */ /* 0x040fe2000f8e0207 */
[----:B------:R-:W-:Y:S01]  /*0970*/  MOV R4, 0xd09502f9 ;  /* 0xd09502f900047802 */ /* 0x000fe20000000f00 */
[----:B------:R-:W-:Y:S01]  /*0980*/  IMAD R5, R0, UR11, RZ ;  /* 0x0000000b00057c24 */ /* 0x000fe2000f8e02ff */
[C---:B------:R-:W-:Y:S01]  /*0990*/  IADD3 R10, PT, PT, R6.reuse, -0x200, RZ ;  /* 0xfffffe00060a7810 */ /* 0x040fe20007ffe0ff */
[----:B------:R-:W-:Y:S01]  /*09a0*/  VIADD R8, R7, 0xfffffe00 ;  /* 0xfffffe0007087836 */ /* 0x000fe20000000000 */
[----:B------:R-:W-:Y:S01]  /*09b0*/  UMOV UR4, 0x400 ;  /* 0x0000040000047882 */ /* 0x000fe20000000000 */
[----:B------:R-:W-:Y:S01]  /*09c0*/  IMAD R5, R6, R5, R7 ;  /* 0x0000000506057224 */ /* 0x000fe200078e0207 */
[----:B------:R-:W-:Y:S01]  /*09d0*/  ULEA UR4, UR6, UR4, 0x18 ;  /* 0x0000000406047291 */ /* 0x000fe2000f8ec0ff */
[----:B------:R-:W-:-:S02]  /*09e0*/  CS2R R6, SRZ ;  /* 0x0000000000067805 */ /* 0x000fc4000001ff00 */
[----:B------:R-:W-:Y:S01]  /*09f0*/  I2FP.F32.S32 R8, R8 ;  /* 0x0000000800087245 */ /* 0x000fe20000201400 */
[----:B------:R-:W-:Y:S01]  /*0a00*/  UMOV UR5, 0x38 ;  /* 0x0000003800057882 */ /* 0x000fe20000000000 */
[----:B------:R-:W-:Y:S01]  /*0a10*/  I2FP.F32.S32 R10, R10 ;  /* 0x0000000a000a7245 */ /* 0x000fe20000201400 */
[----:B------:R-:W-:-:S12]  /*0a20*/  UIADD3 UR4, UPT, UPT, UR4, 0x38, URZ ;  /* 0x0000003804047890 */ /* 0x000fd8000fffe0ff */
.L_x_44:
[----:B0-----:R-:W0:Y:S01]  /*0a30*/  LDS.64 R12, [UR4+-0x28] ;  /* 0xffffd804ff0c7984 */ /* 0x001e220008000a00 */
[----:B------:R-:W-:Y:S01]  /*0a40*/  UIADD3 UR5, UPT, UPT, UR5, 0x70, URZ ;  /* 0x0000007005057890 */ /* 0x000fe2000fffe0ff */
[----:B------:R-:W-:Y:S01]  /*0a50*/  BSSY.RECONVERGENT B0, `(.L_x_4) ;  /* 0x000003a000007945 */ /* 0x000fe20003800200 */
[----:B------:R-:W-:Y:S01]  /*0a60*/  MOV R9, 0xd09502f9 ;  /* 0xd09502f900097802 */ /* 0x000fe20000000f00 */
[----:B------:R-:W1:Y:S01]  /*0a70*/  LDS R3, [UR4+-0x2c] ;  /* 0xffffd404ff037984 */ /* 0x000e620008000800 */
[----:B------:R-:W-:Y:S01]  /*0a80*/  UISETP.NE.AND UP0, UPT, UR5, 0x6d98, UPT ;  /* 0x00006d980500788c */ /* 0x000fe2000bf05270 */
[----:B0-----:R-:W-:Y:S01]  /*0a90*/  FADD R12, R8, -R12 ;  /* 0x8000000c080c7221 */ /* 0x001fe20000000000 */
[----:B------:R-:W-:-:S03]  /*0aa0*/  FADD R13, R10, -R13 ;  /* 0x8000000d0a0d7221 */ /* 0x000fc60000000000 */
[----:B------:R-:W-:Y:S01]  /*0ab0*/  FMUL R14, R12, R12 ;  /* 0x0000000c0c0e7220 */ /* 0x000fe20000400000 */
[----:B------:R-:W-:Y:S01]  /*0ac0*/  FMUL R13, R13, R13 ;  /* 0x0000000d0d0d7220 */ /* 0x000fe20000400000 */
[----:B-1----:R-:W-:-:S03]  /*0ad0*/  FMUL R3, R3, R3 ;  /* 0x0000000303037220 */ /* 0x002fc60000400000 */
[----:B------:R-:W-:-:S05]  /*0ae0*/  FADD R12, R14, R13 ;  /* 0x0000000d0e0c7221 */ /* 0x000fca0000000000 */
[----:B------:R-:W-:-:S13]  /*0af0*/  FSETP.GEU.AND P0, PT, R12, R3, PT ;  /* 0x000000030c00720b */ /* 0x000fda0003f0e000 */
[----:B------:R-:W-:Y:S05]  /*0b00*/  @P0 BRA `(.L_x_5) ;  /* 0x0000000000b80947 */ /* 0x000fea0003800000 */
[----:B------:R-:W-:Y:S01]  /*0b10*/  FADD R0, -R14, R3 ;  /* 0x000000030e007221 */ /* 0x000fe20000000100 */
[----:B------:R-:W-:Y:S03]  /*0b20*/  BSSY.RECONVERGENT B1, `(.L_x_6) ;  /* 0x000000e000017945 */ /* 0x000fe60003800200 */
[----:B------:R-:W-:-:S04]  /*0b30*/  FADD R0, -R13, R0 ;  /* 0x000000000d007221 */ /* 0x000fc80000000100 */
[----:B------:R-:W-:Y:S01]  /*0b40*/  VIADD R9, R0, 0xf3000000 ;  /* 0xf300000000097836 */ /* 0x000fe20000000000 */
[----:B------:R0:W1:Y:S04]  /*0b50*/  MUFU.RSQ R11, R0 ;  /* 0x00000000000b7308 */ /* 0x0000680000001400 */
[----:B------:R-:W-:-:S13]  /*0b60*/  ISETP.GT.U32.AND P0, PT, R9, 0x727fffff, PT ;  /* 0x727fffff0900780c */ /* 0x000fda0003f04070 */
[----:B01----:R-:W-:Y:S05]  /*0b70*/  @!P0 BRA `(.L_x_7) ;  /* 0x0000000000108947 */ /* 0x003fea0003800000 */
[----:B------:R-:W-:-:S07]  /*0b80*/  MOV R18, 0xba0 ;  /* 0x00000ba000127802 */ /* 0x000fce0000000f00 */
[----:B------:R-:W-:Y:S05]  /*0b90*/  CALL.REL.NOINC `($__internal_0_$__cuda_sm20_sqrt_rn_f32_slowpath) ;  /* 0x0000001000147944 */ /* 0x000fea0003c00000 */
[----:B------:R-:W-:Y:S01]  /*0ba0*/  MOV R9, R11 ;  /* 0x0000000b00097202 */ /* 0x000fe20000000f00 */
[----:B------:R-:W-:Y:S06]  /*0bb0*/  BRA `(.L_x_8) ;  /* 0x0000000000107947 */ /* 0x000fec0003800000 */
.L_x_7:
[----:B------:R-:W-:Y:S01]  /*0bc0*/  FMUL.FTZ R9, R0, R11 ;  /* 0x0000000b00097220 */ /* 0x000fe20000410000 */
[----:B------:R-:W-:-:S03]  /*0bd0*/  FMUL.FTZ R11, R11, 0.5 ;  /* 0x3f0000000b0b7820 */ /* 0x000fc60000410000 */
[----:B------:R-:W-:-:S04]  /*0be0*/  FFMA R0, -R9, R9, R0 ;  /* 0x0000000909007223 */ /* 0x000fc80000000100 */
[----:B------:R-:W-:-:S07]  /*0bf0*/  FFMA R9, R0, R11, R9 ;  /* 0x0000000b00097223 */ /* 0x000fce0000000009 */
.L_x_8:
[----:B------:R-:W-:Y:S05]  /*0c00*/  BSYNC.RECONVERGENT B1 ;  /* 0x0000000000017941 */ /* 0x000fea0003800200 */
.L_x_6:
[----:B------:R-:W-:Y:S01]  /*0c10*/  IADD3 R0, PT, PT, R3, -0xd000000, RZ ;  /* 0xf300000003007810 */ /* 0x000fe20007ffe0ff */
[----:B------:R0:W1:Y:S03]  /*0c20*/  MUFU.RSQ R12, R3 ;  /* 0x00000003000c7308 */ /* 0x0000660000001400 */
[----:B------:R-:W-:-:S13]  /*0c30*/  ISETP.GT.U32.AND P0, PT, R0, 0x727fffff, PT ;  /* 0x727fffff0000780c */ /* 0x000fda0003f04070 */
[----:B0-----:R-:W-:Y:S05]  /*0c40*/  @!P0 BRA `(.L_x_9) ;  /* 0x00000000001c8947 */ /* 0x001fea0003800000 */
[----:B------:R-:W-:Y:S01]  /*0c50*/  BSSY.RECONVERGENT B1, `(.L_x_10) ;  /* 0x0000004000017945 */ /* 0x000fe20003800200 */
[----:B------:R-:W-:Y:S01]  /*0c60*/  IMAD.MOV.U32 R0, RZ, RZ, R3 ;  /* 0x000000ffff007224 */ /* 0x000fe200078e0003 */
[----:B------:R-:W-:-:S07]  /*0c70*/  MOV R18, 0xc90 ;  /* 0x00000c9000127802 */ /* 0x000fce0000000f00 */
[----:B-1----:R-:W-:Y:S05]  /*0c80*/  CALL.REL.NOINC `($__internal_0_$__cuda_sm20_sqrt_rn_f32_slowpath) ;  /* 0x0000000c00d87944 */ /* 0x002fea0003c00000 */
[----:B------:R-:W-:Y:S05]  /*0c90*/  BSYNC.RECONVERGENT B1 ;  /* 0x0000000000017941 */ /* 0x000fea0003800200 */
.L_x_10:
[----:B------:R-:W-:Y:S01]  /*0ca0*/  MOV R3, R11 ;  /* 0x0000000b00037202 */ /* 0x000fe20000000f00 */
[----:B------:R-:W-:Y:S06]  /*0cb0*/  BRA `(.L_x_11) ;  /* 0x0000000000107947 */ /* 0x000fec0003800000 */
.L_x_9:
[----:B-1----:R-:W-:Y:S01]  /*0cc0*/  FMUL.FTZ R0, R3, R12 ;  /* 0x0000000c03007220 */ /* 0x002fe20000410000 */
[----:B------:R-:W-:-:S03]  /*0cd0*/  FMUL.FTZ R11, R12, 0.5 ;  /* 0x3f0000000c0b7820 */ /* 0x000fc60000410000 */
[----:B------:R-:W-:-:S04]  /*0ce0*/  FFMA R3, -R0, R0, R3 ;  /* 0x0000000000037223 */ /* 0x000fc80000000103 */
[----:B------:R-:W-:-:S07]  /*0cf0*/  FFMA R3, R3, R11, R0 ;  /* 0x0000000b03037223 */ /* 0x000fce0000000000 */
.L_x_11:
[----:B------:R-:W0:Y:S01]  /*0d00*/  MUFU.RCP R0, R3 ;  /* 0x0000000300007308 */ /* 0x000e220000001000 */
[----:B------:R-:W-:Y:S07]  /*0d10*/  BSSY.RECONVERGENT B1, `(.L_x_12) ;  /* 0x000000b000017945 */ /* 0x000fee0003800200 */
[----:B------:R-:W1:Y:S01]  /*0d20*/  FCHK P0, R9, R3 ;  /* 0x0000000309007302 */ /* 0x000e620000000000 */
[----:B0-----:R-:W-:-:S04]  /*0d30*/  FFMA R11, R0, -R3, 1 ;  /* 0x3f800000000b7423 */ /* 0x001fc80000000803 */
[----:B------:R-:W-:-:S04]  /*0d40*/  FFMA R0, R0, R11, R0 ;  /* 0x0000000b00007223 */ /* 0x000fc80000000000 */
[----:B------:R-:W-:-:S04]  /*0d50*/  FFMA R12, R0, R9, RZ ;  /* 0x00000009000c7223 */ /* 0x000fc800000000ff */
[----:B------:R-:W-:-:S04]  /*0d60*/  FFMA R11, R12, -R3, R9 ;  /* 0x800000030c0b7223 */ /* 0x000fc80000000009 */
[----:B------:R-:W-:Y:S01]  /*0d70*/  FFMA R0, R0, R11, R12 ;  /* 0x0000000b00007223 */ /* 0x000fe2000000000c */
[----:B-1----:R-:W-:Y:S06]  /*0d80*/  @!P0 BRA `(.L_x_13) ;  /* 0x00000000000c8947 */ /* 0x002fec0003800000 */
[----:B------:R-:W-:Y:S02]  /*0d90*/  MOV R0, R9 ;  /* 0x0000000900007202 */ /* 0x000fe40000000f00 */
[----:B------:R-:W-:-:S07]  /*0da0*/  MOV R12, 0xdc0 ;  /* 0x00000dc0000c7802 */ /* 0x000fce0000000f00 */
[----:B------:R-:W-:Y:S05]  /*0db0*/  CALL.REL.NOINC `($__internal_1_$__cuda_sm3x_div_rn_noftz_f32_slowpath) ;  /* 0x0000000c00e47944 */ /* 0x000fea0003c00000 */
.L_x_13:
[----:B------:R-:W-:Y:S05]  /*0dc0*/  BSYNC.RECONVERGENT B1 ;  /* 0x0000000000017941 */ /* 0x000fea0003800200 */
.L_x_12:
[----:B------:R-:W0:Y:S02]  /*0dd0*/  LDS R12, [UR4+-0x20] ;  /* 0xffffe004ff0c7984 */ /* 0x000e240008000800 */
[----:B0-----:R-:W-:-:S07]  /*0de0*/  FADD R9, R12, R9 ;  /* 0x000000090c097221 */ /* 0x001fce0000000000 */
.L_x_5:
[----:B------:R-:W-:Y:S05]  /*0df0*/  BSYNC.RECONVERGENT B0 ;  /* 0x0000000000007941 */ /* 0x000fea0003800200 */
.L_x_4:
[----:B------:R-:W0:Y:S01]  /*0e00*/  LDS.64 R14, [UR4+-0x10] ;  /* 0xfffff004ff0e7984 */ /* 0x000e220008000a00 */
[----:B------:R-:W-:Y:S01]  /*0e10*/  FSETP.GT.AND P0, PT, R9, R4, PT ;  /* 0x000000040900720b */ /* 0x000fe20003f04000 */
[----:B------:R-:W-:Y:S02]  /*0e20*/  BSSY.RECONVERGENT B0, `(.L_x_14) ;  /* 0x000003f000007945 */ /* 0x000fe40003800200 */
[----:B------:R-:W1:Y:S10]  /*0e30*/  LDS R11, [UR4+-0x8] ;  /* 0xfffff804ff0b7984 */ /* 0x000e740008000800 */
[----:B------:R-:W2:Y:S01]  /*0e40*/  @P0 LDS.64 R12, [UR4+-0x38] ;  /* 0xffffc804ff0c0984 */ /* 0x000ea20008000a00 */
[----:B------:R-:W-:-:S02]  /*0e50*/  @P0 IMAD.MOV.U32 R4, RZ, RZ, R9 ;  /* 0x000000ffff040224 */ /* 0x000fc400078e0009 */
[----:B------:R-:W-:Y:S01]  /*0e60*/  HFMA2 R9, -RZ, RZ, -36.65625, 4.5359134674072265625e-05 ;  /* 0xd09502f9ff097431 */ /* 0x000fe200000001ff */
[----:B------:R-:W3:Y:S01]  /*0e70*/  @P0 LDS R3, [UR4+-0x30] ;  /* 0xffffd004ff030984 */ /* 0x000ee20008000800 */
[----:B0-----:R-:W-:Y:S01]  /*0e80*/  FADD R15, R8, -R15 ;  /* 0x8000000f080f7221 */ /* 0x001fe20000000000 */
[----:B------:R-:W-:Y:S01]  /*0e90*/  FMUL R14, R14, R14 ;  /* 0x0000000e0e0e7220 */ /* 0x000fe20000400000 */
[----:B-1----:R-:W-:Y:S02]  /*0ea0*/  FADD R11, R10, -R11 ;  /* 0x8000000b0a0b7221 */ /* 0x002fe40000000000 */
[----:B------:R-:W-:Y:S02]  /*0eb0*/  FMUL R15, R15, R15 ;  /* 0x0000000f0f0f7220 */ /* 0x000fe40000400000 */
[----:B------:R-:W-:-:S04]  /*0ec0*/  FMUL R16, R11, R11 ;  /* 0x0000000b0b107220 */ /* 0x000fc80000400000 */
[----:B------:R-:W-:Y:S01]  /*0ed0*/  FADD R11, R15, R16 ;  /* 0x000000100f0b7221 */ /* 0x000fe20000000000 */
[C---:B--2---:R-:W-:Y:S01]  /*0ee0*/  @P0 FMUL R7, R0.reuse, R12 ;  /* 0x0000000c00070220 */ /* 0x044fe20000400000 */
[----:B------:R-:W-:-:S03]  /*0ef0*/  @P0 FMUL R6, R0, R13 ;  /* 0x0000000d00060220 */ /* 0x000fc60000400000 */
[----:B------:R-:W-:Y:S01]  /*0f00*/  FSETP.GEU.AND P1, PT, R11, R14, PT ;  /* 0x0000000e0b00720b */ /* 0x000fe20003f2e000 */
[----:B---3--:R-:W-:-:S12]  /*0f10*/  @P0 FMUL R2, R0, R3 ;  /* 0x0000000300020220 */ /* 0x008fd80000400000 */
[----:B------:R-:W-:Y:S05]  /*0f20*/  @P1 BRA `(.L_x_15) ;  /* 0x0000000000b81947 */ /* 0x000fea0003800000 */
[----:B------:R-:W-:Y:S01]  /*0f30*/  FADD R0, -R15, R14 ;  /* 0x0000000e0f007221 */ /* 0x000fe20000000100 */
[----:B------:R-:W-:Y:S03]  /*0f40*/  BSSY.RECONVERGENT B1, `(.L_x_16) ;  /* 0x000000e000017945 */ /* 0x000fe60003800200 */
[----:B------:R-:W-:-:S04]  /*0f50*/  FADD R0, -R16, R0 ;  /* 0x0000000010007221 */ /* 0x000fc80000000100 */
[----:B------:R0:W1:Y:S01]  /*0f60*/  MUFU.RSQ R3, R0 ;  /* 0x0000000000037308 */ /* 0x0000620000001400 */
[----:B------:R-:W-:-:S04]  /*0f70*/  IADD3 R9, PT, PT, R0, -0xd000000, RZ ;  /* 0xf300000000097810 */ /* 0x000fc80007ffe0ff */
[----:B------:R-:W-:-:S13]  /*0f80*/  ISETP.GT.U32.AND P0, PT, R9, 0x727fffff, PT ;  /* 0x727fffff0900780c */ /* 0x000fda0003f04070 */
[----:B01----:R-:W-:Y:S05]  /*0f90*/  @!P0 BRA `(.L_x_17) ;  /* 0x0000000000108947 */ /* 0x003fea0003800000 */
[----:B------:R-:W-:-:S07]  /*0fa0*/  MOV R18, 0xfc0 ;  /* 0x00000fc000127802 */ /* 0x000fce0000000f00 */
[----:B------:R-:W-:Y:S05]  /*0fb0*/  CALL.REL.NOINC `($__internal_0_$__cuda_sm20_sqrt_rn_f32_slowpath) ;  /* 0x0000000c000c7944 */ /* 0x000fea0003c00000 */
[----:B------:R-:W-:Y:S01]  /*0fc0*/  MOV R9, R11 ;  /* 0x0000000b00097202 */ /* 0x000fe20000000f00 */
[----:B------:R-:W-:Y:S06]  /*0fd0*/  BRA `(.L_x_18) ;  /* 0x0000000000107947 */ /* 0x000fec0003800000 */
.L_x_17:
[----:B------:R-:W-:Y:S01]  /*0fe0*/  FMUL.FTZ R9, R0, R3 ;  /* 0x0000000300097220 */ /* 0x000fe20000410000 */
[----:B------:R-:W-:-:S03]  /*0ff0*/  FMUL.FTZ R3, R3, 0.5 ;  /* 0x3f00000003037820 */ /* 0x000fc60000410000 */
[----:B------:R-:W-:-:S04]  /*1000*/  FFMA R0, -R9, R9, R0 ;  /* 0x0000000909007223 */ /* 0x000fc80000000100 */
[----:B------:R-:W-:-:S07]  /*1010*/  FFMA R9, R0, R3, R9 ;  /* 0x0000000300097223 */ /* 0x000fce0000000009 */
.L_x_18:
[----:B------:R-:W-:Y:S05]  /*1020*/  BSYNC.RECONVERGENT B1 ;  /* 0x0000000000017941 */ /* 0x000fea0003800200 */
.L_x_16:
[----:B------:R-:W-:Y:S01]  /*1030*/  VIADD R0, R14, 0xf3000000 ;  /* 0xf30000000e007836 */ /* 0x000fe20000000000 */
[----:B------:R0:W1:Y:S04]  /*1040*/  MUFU.RSQ R11, R14 ;  /* 0x0000000e000b7308 */ /* 0x0000680000001400 */
[----:B------:R-:W-:-:S13]  /*1050*/  ISETP.GT.U32.AND P0, PT, R0, 0x727fffff, PT ;  /* 0x727fffff0000780c */ /* 0x000fda0003f04070 */
[----:B01----:R-:W-:Y:S05]  /*1060*/  @!P0 BRA `(.L_x_19) ;  /* 0x00000000001c8947 */ /* 0x003fea0003800000 */
[----:B------:R-:W-:Y:S01]  /*1070*/  BSSY.RECONVERGENT B1, `(.L_x_20) ;  /* 0x0000004000017945 */ /* 0x000fe20003800200 */
[----:B------:R-:W-:Y:S02]  /*1080*/  MOV R0, R14 ;  /* 0x0000000e00007202 */ /* 0x000fe40000000f00 */
[----:B------:R-:W-:-:S07]  /*1090*/  MOV R18, 0x10b0 ;  /* 0x000010b000127802 */ /* 0x000fce0000000f00 */
[----:B------:R-:W-:Y:S05]  /*10a0*/  CALL.REL.NOINC `($__internal_0_$__cuda_sm20_sqrt_rn_f32_slowpath) ;  /* 0x0000000800d07944 */ /* 0x000fea0003c00000 */
[----:B------:R-:W-:Y:S05]  /*10b0*/  BSYNC.RECONVERGENT B1 ;  /* 0x0000000000017941 */ /* 0x000fea0003800200 */
.L_x_20:
[----:B------:R-:W-:Y:S01]  /*10c0*/  MOV R3, R11 ;  /* 0x0000000b00037202 */ /* 0x000fe20000000f00 */
[----:B------:R-:W-:Y:S06]  /*10d0*/  BRA `(.L_x_21) ;  /* 0x0000000000107947 */ /* 0x000fec0003800000 */
.L_x_19:
[----:B------:R-:W-:Y:S01]  /*10e0*/  FMUL.FTZ R3, R14, R11 ;  /* 0x0000000b0e037220 */ /* 0x000fe20000410000 */
[----:B------:R-:W-:-:S03]  /*10f0*/  FMUL.FTZ R0, R11, 0.5 ;  /* 0x3f0000000b007820 */ /* 0x000fc60000410000 */
[----:B------:R-:W-:-:S04]  /*1100*/  FFMA R14, -R3, R3, R14 ;  /* 0x00000003030e7223 */ /* 0x000fc8000000010e */
[----:B------:R-:W-:-:S07]  /*1110*/  FFMA R3, R14, R0, R3 ;  /* 0x000000000e037223 */ /* 0x000fce0000000003 */
.L_x_21:
        /* <DEDUP_REMOVED lines=12> */
.L_x_23:
[----:B------:R-:W-:Y:S05]  /*11e0*/  BSYNC.RECONVERGENT B1 ;  /* 0x0000000000017941 */ /* 0x000fea0003800200 */
.L_x_22:
[----:B------:R-:W0:Y:S02]  /*11f0*/  LDS R12, [UR4+-0x4] ;  /* 0xfffffc04ff0c7984 */ /* 0x000e240008000800 */
[----:B0-----:R-:W-:-:S07]  /*1200*/  FADD R9, R12, R9 ;  /* 0x000000090c097221 */ /* 0x001fce0000000000 */
.L_x_15:
[----:B------:R-:W-:Y:S05]  /*1210*/  BSYNC.RECONVERGENT B0 ;  /* 0x0000000000007941 */ /* 0x000fea0003800200 */
.L_x_14:
[----:B------:R-:W0:Y:S01]  /*1220*/  LDS.64 R14, [UR4+0x10] ;  /* 0x00001004ff0e7984 */ /* 0x000e220008000a00 */
[----:B------:R-:W-:Y:S01]  /*1230*/  FSETP.GT.AND P0, PT, R9, R4, PT ;  /* 0x000000040900720b */ /* 0x000fe20003f04000 */
[----:B------:R-:W-:Y:S02]  /*1240*/  BSSY.RECONVERGENT B0, `(.L_x_24) ;  /* 0x000003f000007945 */ /* 0x000fe40003800200 */
[----:B------:R-:W1:Y:S10]  /*1250*/  LDS R3, [UR4+0xc] ;  /* 0x00000c04ff037984 */ /* 0x000e740008000800 */
[----:B------:R-:W2:Y:S01]  /*1260*/  @P0 LDS.64 R12, [UR4+-0x18] ;  /* 0xffffe804ff0c0984 */ /* 0x000ea20008000a00 */
[----:B------:R-:W-:-:S02]  /*1270*/  @P0 IMAD.MOV.U32 R4, RZ, RZ, R9 ;  /* 0x000000ffff040224 */ /* 0x000fc400078e0009 */
[----:B------:R-:W-:Y:S01]  /*1280*/  HFMA2 R9, -RZ, RZ, -36.65625, 4.5359134674072265625e-05 ;  /* 0xd09502f9ff097431 */ /* 0x000fe200000001ff */
[----:B------:R-:W3:Y:S01]  /*1290*/  @P0 LDS R11, [UR4+-0x1c] ;  /* 0xffffe404ff0b0984 */ /* 0x000ee20008000800 */
[----:B0-----:R-:W-:Y:S01]  /*12a0*/  FADD R14, R8, -R14 ;  /* 0x8000000e080e7221 */ /* 0x001fe20000000000 */
[----:B------:R-:W-:-:S03]  /*12b0*/  FADD R15, R10, -R15 ;  /* 0x8000000f0a0f7221 */ /* 0x000fc60000000000 */
[----:B------:R-:W-:Y:S01]  /*12c0*/  FMUL R16, R14, R14 ;  /* 0x0000000e0e107220 */ /* 0x000fe20000400000 */
[----:B------:R-:W-:Y:S01]  /*12d0*/  FMUL R15, R15, R15 ;  /* 0x0000000f0f0f7220 */ /* 0x000fe20000400000 */
[----:B-1----:R-:W-:-:S03]  /*12e0*/  FMUL R3, R3, R3 ;  /* 0x0000000303037220 */ /* 0x002fc60000400000 */
[----:B------:R-:W-:-:S05]  /*12f0*/  FADD R14, R16, R15 ;  /* 0x0000000f100e7221 */ /* 0x000fca0000000000 */
[----:B------:R-:W-:Y:S01]  /*1300*/  FSETP.GEU.AND P1, PT, R14, R3, PT ;  /* 0x000000030e00720b */ /* 0x000fe20003f2e000 */
[C---:B--2---:R-:W-:Y:S01]  /*1310*/  @P0 FMUL R6, R0.reuse, R12 ;  /* 0x0000000c00060220 */ /* 0x044fe20000400000 */
[C---:B------:R-:W-:Y:S01]  /*1320*/  @P0 FMUL R2, R0.reuse, R13 ;  /* 0x0000000d00020220 */ /* 0x040fe20000400000 */
[----:B---3--:R-:W-:-:S10]  /*1330*/  @P0 FMUL R7, R0, R11 ;  /* 0x0000000b00070220 */ /* 0x008fd40000400000 */
        /* <DEDUP_REMOVED lines=12> */
.L_x_27:
[----:B------:R-:W-:Y:S01]  /*1400*/  FMUL.FTZ R9, R0, R11 ;  /* 0x0000000b00097220 */ /* 0x000fe20000410000 */
[----:B------:R-:W-:-:S03]  /*1410*/  FMUL.FTZ R11, R11, 0.5 ;  /* 0x3f0000000b0b7820 */ /* 0x000fc60000410000 */
[----:B------:R-:W-:-:S04]  /*1420*/  FFMA R0, -R9, R9, R0 ;  /* 0x0000000909007223 */ /* 0x000fc80000000100 */
[----:B------:R-:W-:-:S07]  /*1430*/  FFMA R9, R0, R11, R9 ;  /* 0x0000000b00097223 */ /* 0x000fce0000000009 */
.L_x_28:
[----:B------:R-:W-:Y:S05]  /*1440*/  BSYNC.RECONVERGENT B1 ;  /* 0x0000000000017941 */ /* 0x000fea0003800200 */
.L_x_26:
        /* <DEDUP_REMOVED lines=9> */
.L_x_30:
[----:B------:R-:W-:Y:S01]  /*14e0*/  MOV R3, R11 ;  /* 0x0000000b00037202 */ /* 0x000fe20000000f00 */
[----:B------:R-:W-:Y:S06]  /*14f0*/  BRA `(.L_x_31) ;  /* 0x0000000000107947 */ /* 0x000fec0003800000 */
.L_x_29:
[----:B------:R-:W-:Y:S01]  /*1500*/  FMUL.FTZ R0, R3, R12 ;  /* 0x0000000c03007220 */ /* 0x000fe20000410000 */
[----:B------:R-:W-:-:S03]  /*1510*/  FMUL.FTZ R11, R12, 0.5 ;  /* 0x3f0000000c0b7820 */ /* 0x000fc60000410000 */
[----:B------:R-:W-:-:S04]  /*1520*/  FFMA R3, -R0, R0, R3 ;  /* 0x0000000000037223 */ /* 0x000fc80000000103 */
[----:B------:R-:W-:-:S07]  /*1530*/  FFMA R3, R3, R11, R0 ;  /* 0x0000000b03037223 */ /* 0x000fce0000000000 */
.L_x_31:
        /* <DEDUP_REMOVED lines=12> */
.L_x_33:
[----:B------:R-:W-:Y:S05]  /*1600*/  BSYNC.RECONVERGENT B1 ;  /* 0x0000000000017941 */ /* 0x000fea0003800200 */
.L_x_32:
[----:B------:R-:W0:Y:S02]  /*1610*/  LDS R12, [UR4+0x18] ;  /* 0x00001804ff0c7984 */ /* 0x000e240008000800 */
[----:B0-----:R-:W-:-:S07]  /*1620*/  FADD R9, R12, R9 ;  /* 0x000000090c097221 */ /* 0x001fce0000000000 */
.L_x_25:
[----:B------:R-:W-:Y:S05]  /*1630*/  BSYNC.RECONVERGENT B0 ;  /* 0x0000000000007941 */ /* 0x000fea0003800200 */
.L_x_24:
[----:B------:R-:W0:Y:S01]  /*1640*/  LDS.64 R14, [UR4+0x28] ;  /* 0x00002804ff0e7984 */ /* 0x000e220008000a00 */
[----:B------:R-:W-:Y:S01]  /*1650*/  FSETP.GT.AND P0, PT, R9, R4, PT ;  /* 0x000000040900720b */ /* 0x000fe20003f04000 */
[----:B------:R-:W-:Y:S02]  /*1660*/  BSSY.RECONVERGENT B0, `(.L_x_34) ;  /* 0x000003f000007945 */ /* 0x000fe40003800200 */
[----:B------:R-:W1:Y:S10]  /*1670*/  LDS R11, [UR4+0x30] ;  /* 0x00003004ff0b7984 */ /* 0x000e740008000800 */
[----:B------:R-:W2:Y:S01]  /*1680*/  @P0 LDS.64 R12, [UR4] ;  /* 0x00000004ff0c0984 */ /* 0x000ea20008000a00 */
[----:B------:R-:W-:-:S02]  /*1690*/  @P0 IMAD.MOV.U32 R4, RZ, RZ, R9 ;  /* 0x000000ffff040224 */ /* 0x000fc400078e0009 */
[----:B------:R-:W-:Y:S01]  /*16a0*/  HFMA2 R9, -RZ, RZ, -36.65625, 4.5359134674072265625e-05 ;  /* 0xd09502f9ff097431 */ /* 0x000fe200000001ff */
[----:B------:R-:W3:Y:S01]  /*16b0*/  @P0 LDS R3, [UR4+0x8] ;  /* 0x00000804ff030984 */ /* 0x000ee20008000800 */
        /* <DEDUP_REMOVED lines=22> */
.L_x_37:
[----:B------:R-:W-:Y:S01]  /*1820*/  FMUL.FTZ R9, R0, R3 ;  /* 0x0000000300097220 */ /* 0x000fe20000410000 */
[----:B------:R-:W-:-:S03]  /*1830*/  FMUL.FTZ R3, R3, 0.5 ;  /* 0x3f00000003037820 */ /* 0x000fc60000410000 */
[----:B------:R-:W-:-:S04]  /*1840*/  FFMA R0, -R9, R9, R0 ;  /* 0x0000000909007223 */ /* 0x000fc80000000100 */
[----:B------:R-:W-:-:S07]  /*1850*/  FFMA R9, R0, R3, R9 ;  /* 0x0000000300097223 */ /* 0x000fce0000000009 */
.L_x_38:
[----:B------:R-:W-:Y:S05]  /*1860*/  BSYNC.RECONVERGENT B1 ;  /* 0x0000000000017941 */ /* 0x000fea0003800200 */
.L_x_36:
        /* <DEDUP_REMOVED lines=9> */
.L_x_40:
[----:B------:R-:W-:Y:S01]  /*1900*/  MOV R3, R11 ;  /* 0x0000000b00037202 */ /* 0x000fe20000000f00 */
[----:B------:R-:W-:Y:S06]  /*1910*/  BRA `(.L_x_41) ;  /* 0x0000000000107947 */ /* 0x000fec0003800000 */
.L_x_39:
[----:B------:R-:W-:Y:S01]  /*1920*/  FMUL.FTZ R3, R14, R11 ;  /* 0x0000000b0e037220 */ /* 0x000fe20000410000 */
[----:B------:R-:W-:-:S03]  /*1930*/  FMUL.FTZ R0, R11, 0.5 ;  /* 0x3f0000000b007820 */ /* 0x000fc60000410000 */
[----:B------:R-:W-:-:S04]  /*1940*/  FFMA R14, -R3, R3, R14 ;  /* 0x00000003030e7223 */ /* 0x000fc8000000010e */
[----:B------:R-:W-:-:S07]  /*1950*/  FFMA R3, R14, R0, R3 ;  /* 0x000000000e037223 */ /* 0x000fce0000000003 */
.L_x_41:
        /* <DEDUP_REMOVED lines=12> */
.L_x_43:
[----:B------:R-:W-:Y:S05]  /*1a20*/  BSYNC.RECONVERGENT B1 ;  /* 0x0000000000017941 */ /* 0x000fea0003800200 */
.L_x_42:
[----:B------:R-:W0:Y:S02]  /*1a30*/  LDS R12, [UR4+0x34] ;  /* 0x00003404ff0c7984 */ /* 0x000e240008000800 */
[----:B0-----:R-:W-:-:S07]  /*1a40*/  FADD R9, R12, R9 ;  /* 0x000000090c097221 */ /* 0x001fce0000000000 */
.L_x_35:
[----:B------:R-:W-:Y:S05]  /*1a50*/  BSYNC.RECONVERGENT B0 ;  /* 0x0000000000007941 */ /* 0x000fea0003800200 */
.L_x_34:
[----:B------:R-:W-:-:S13]  /*1a60*/  FSETP.GT.AND P0, PT, R9, R4, PT ;  /* 0x000000040900720b */ /* 0x000fda0003f04000 */
[----:B------:R-:W0:Y:S01]  /*1a70*/  @P0 LDS.64 R12, [UR4+0x20] ;  /* 0x00002004ff0c0984 */ /* 0x000e220008000a00 */
[----:B------:R-:W-:-:S03]  /*1a80*/  @P0 IMAD.MOV.U32 R4, RZ, RZ, R9 ;  /* 0x000000ffff040224 */ /* 0x000fc600078e0009 */
[----:B------:R-:W1:Y:S01]  /*1a90*/  @P0 LDS R3, [UR4+0x1c] ;  /* 0x00001c04ff030984 */ /* 0x000e620008000800 */
[----:B------:R-:W-:Y:S01]  /*1aa0*/  UIADD3 UR4, UPT, UPT, UR4, 0x70, URZ ;  /* 0x0000007004047890 */ /* 0x000fe2000fffe0ff */
[C---:B0-----:R-:W-:Y:S01]  /*1ab0*/  @P0 FMUL R6, R0.reuse, R12 ;  /* 0x0000000c00060220 */ /* 0x041fe20000400000 */
[C---:B------:R-:W-:Y:S01]  /*1ac0*/  @P0 FMUL R2, R0.reuse, R13 ;  /* 0x0000000d00020220 */ /* 0x040fe20000400000 */
[----:B-1----:R-:W-:Y:S01]  /*1ad0*/  @P0 FMUL R7, R0, R3 ;  /* 0x0000000300070220 */ /* 0x002fe20000400000 */
[----:B------:R-:W-:Y:S08]  /*1ae0*/  BRA.U UP0, `(.L_x_44) ;  /* 0xffffffed00d07547 */ /* 0x000ff0000b83ffff */
[----:B------:R-:W0:Y:S01]  /*1af0*/  LDCU.64 UR6, c[0x0][0x388] ;  /* 0x00007100ff0677ac */ /* 0x000e220008000a00 */
[----:B------:R-:W-:Y:S01]  /*1b00*/  FMUL R7, R7, 255 ;  /* 0x437f000007077820 */ /* 0x000fe20000400000 */
[----:B------:R-:W-:Y:S01]  /*1b10*/  FMUL R6, R6, 255 ;  /* 0x437f000006067820 */ /* 0x000fe20000400000 */
[----:B------:R-:W-:Y:S01]  /*1b20*/  FMUL R0, R2, 255 ;  /* 0x437f000002007820 */ /* 0x000fe20000400000 */
[----:B------:R-:W-:Y:S01]  /*1b30*/  SHF.L.U32 R5, R5, 0x2, RZ ;  /* 0x0000000205057819 */ /* 0x000fe200000006ff */
[----:B------:R-:W-:Y:S01]  /*1b40*/  HFMA2 R4, -RZ, RZ, 0, 1.5199184417724609375e-05 ;  /* 0x000000ffff047431 */ /* 0x000fe200000001ff */
[----:B------:R-:W1:Y:S08]  /*1b50*/  F2I.TRUNC.NTZ R9, R6 ;  /* 0x0000000600097305 */ /* 0x000e70000020f100 */
[----:B------:R-:W2:Y:S01]  /*1b60*/  F2I.TRUNC.NTZ R7, R7 ;  /* 0x0000000700077305 */ /* 0x000ea2000020f100 */
[----:B0-----:R-:W-:-:S07]  /*1b70*/  IADD3 R2, P0, PT, R5, UR6, RZ ;  /* 0x0000000605027c10 */ /* 0x001fce000ff1e0ff */
[----:B------:R-:W0:Y:S01]  /*1b80*/  F2I.TRUNC.NTZ R11, R0 ;  /* 0x00000000000b7305 */ /* 0x000e22000020f100 */
[----:B------:R-:W-:-:S05]  /*1b90*/  LEA.HI.X.SX32 R3, R5, UR7, 0x1, P0 ;  /* 0x0000000705037c11 */ /* 0x000fca00080f0eff */
[----:B-1----:R-:W-:Y:S04]  /*1ba0*/  STG.E.U8 desc[UR8][R2.64+0x1], R9 ;  /* 0x0000010902007986 */ /* 0x002fe8000c101108 */
[----:B--2---:R-:W-:Y:S04]  /*1bb0*/  STG.E.U8 desc[UR8][R2.64], R7 ;  /* 0x0000000702007986 */ /* 0x004fe8000c101108 */
[----:B------:R-:W-:Y:S04]  /*1bc0*/  STG.E.U8 desc[UR8][R2.64+0x3], R4 ;  /* 0x0000030402007986 */ /* 0x000fe8000c101108 */
[----:B0-----:R-:W-:Y:S01]  /*1bd0*/  STG.E.U8 desc[UR8][R2.64+0x2], R11 ;  /* 0x0000020b02007986 */ /* 0x001fe2000c101108 */
[----:B------:R-:W-:Y:S05]  /*1be0*/  EXIT ;  /* 0x000000000000794d */ /* 0x000fea0003800000 */
        .weak           $__internal_0_$__cuda_sm20_sqrt_rn_f32_slowpath
        .type           $__internal_0_$__cuda_sm20_sqrt_rn_f32_slowpath,@function
        .size           $__internal_0_$__cuda_sm20_sqrt_rn_f32_slowpath,($__internal_1_$__cuda_sm3x_div_rn_noftz_f32_slowpath - $__internal_0_$__cuda_sm20_sqrt_rn_f32_slowpath)
$__internal_0_$__cuda_sm20_sqrt_rn_f32_slowpath:
[----:B------:R-:W-:-:S13]  /*1bf0*/  LOP3.LUT P0, RZ, R0, 0x7fffffff, RZ, 0xc0, !PT ;  /* 0x7fffffff00ff7812 */ /* 0x000fda000780c0ff */
[----:B------:R-:W-:Y:S01]  /*1c00*/  @!P0 MOV R11, R0 ;  /* 0x00000000000b8202 */ /* 0x000fe20000000f00 */
[----:B------:R-:W-:Y:S06]  /*1c10*/  @!P0 BRA `(.L_x_45) ;  /* 0x0000000000408947 */ /* 0x000fec0003800000 */
[----:B------:R-:W-:-:S13]  /*1c20*/  FSETP.GEU.FTZ.AND P0, PT, R0, RZ, PT ;  /* 0x000000ff0000720b */ /* 0x000fda0003f1e000 */
[----:B------:R-:W-:Y:S01]  /*1c30*/  @!P0 IMAD.MOV.U32 R11, RZ, RZ, 0x7fffffff ;  /* 0x7fffffffff0b8424 */ /* 0x000fe200078e00ff */
[----:B------:R-:W-:Y:S06]  /*1c40*/  @!P0 BRA `(.L_x_45) ;  /* 0x0000000000348947 */ /* 0x000fec0003800000 */
[----:B------:R-:W-:-:S13]  /*1c50*/  FSETP.GTU.FTZ.AND P0, PT, |R0|, +INF , PT ;  /* 0x7f8000000000780b */ /* 0x000fda0003f1c200 */
[----:B------:R-:W-:Y:S01]  /*1c60*/  @P0 FADD.FTZ R11, R0, 1 ;  /* 0x3f800000000b0421 */ /* 0x000fe20000010000 */
[----:B------:R-:W-:Y:S06]  /*1c70*/  @P0 BRA `(.L_x_45) ;  /* 0x0000000000280947 */ /* 0x000fec0003800000 */
[----:B------:R-:W-:-:S13]  /*1c80*/  FSETP.NEU.FTZ.AND P0, PT, |R0|, +INF , PT ;  /* 0x7f8000000000780b */ /* 0x000fda0003f1d200 */
[----:B------:R-:W-:-:S04]  /*1c90*/  @P0 FFMA R12, R0, 1.84467440737095516160e+19, RZ ;  /* 0x5f800000000c0823 */ /* 0x000fc800000000ff */
[----:B------:R-:W0:Y:S02]  /*1ca0*/  @P0 MUFU.RSQ R11, R12 ;  /* 0x0000000c000b0308 */ /* 0x000e240000001400 */
[----:B0-----:R-:W-:Y:S01]  /*1cb0*/  @P0 FMUL.FTZ R13, R12, R11 ;  /* 0x0000000b0c0d0220 */ /* 0x001fe20000410000 */
[----:B------:R-:W-:Y:S01]  /*1cc0*/  @P0 FMUL.FTZ R17, R11, 0.5 ;  /* 0x3f0000000b110820 */ /* 0x000fe20000410000 */
[----:B------:R-:W-:Y:S02]  /*1cd0*/  @!P0 MOV R11, R0 ;  /* 0x00000000000b8202 */ /* 0x000fe40000000f00 */
[----:B------:R-:W-:-:S04]  /*1ce0*/  @P0 FADD.FTZ R15, -R13, -RZ ;  /* 0x800000ff0d0f0221 */ /* 0x000fc80000010100 */
[----:B------:R-:W-:-:S04]  /*1cf0*/  @P0 FFMA R16, R13, R15, R12 ;  /* 0x0000000f0d100223 */ /* 0x000fc8000000000c */
[----:B------:R-:W-:-:S04]  /*1d00*/  @P0 FFMA R16, R16, R17, R13 ;  /* 0x0000001110100223 */ /* 0x000fc8000000000d */
[----:B------:R-:W-:-:S07]  /*1d10*/  @P0 FMUL.FTZ R11, R16, 2.3283064365386962891e-10 ;  /* 0x2f800000100b0820 */ /* 0x000fce0000410000 */
.L_x_45:
[----:B------:R-:W-:Y:S01]  /*1d20*/  HFMA2 R13, -RZ, RZ, 0, 0 ;  /* 0x00000000ff0d7431 */ /* 0x000fe200000001ff */
[----:B------:R-:W-:-:S04]  /*1d30*/  MOV R12, R18 ;  /* 0x00000012000c7202 */ /* 0x000fc80000000f00 */
[----:B------:R-:W-:Y:S05]  /*1d40*/  RET.REL.NODEC R12 `(_Z9kernel_v2P6SpherePh) ;  /* 0xffffffe00cac7950 */ /* 0x000fea0003c3ffff */
        .weak           $__internal_1_$__cuda_sm3x_div_rn_noftz_f32_slowpath
        .type           $__internal_1_$__cuda_sm3x_div_rn_noftz_f32_slowpath,@function
        .size           $__internal_1_$__cuda_sm3x_div_rn_noftz_f32_slowpath,(.L_x_115 - $__internal_1_$__cuda_sm3x_div_rn_noftz_f32_slowpath)
$__internal_1_$__cuda_sm3x_div_rn_noftz_f32_slowpath:
[----:B------:R-:W-:Y:S01]  /*1d50*/  SHF.R.U32.HI R11, RZ, 0x17, R3 ;  /* 0x00000017ff0b7819 */ /* 0x000fe20000011603 */
[----:B------:R-:W-:Y:S01]  /*1d60*/  BSSY.RECONVERGENT B2, `(.L_x_46) ;  /* 0x0000062000027945 */ /* 0x000fe20003800200 */
[----:B------:R-:W-:Y:S02]  /*1d70*/  SHF.R.U32.HI R13, RZ, 0x17, R0 ;  /* 0x00000017ff0d7819 */ /* 0x000fe40000011600 */
[----:B------:R-:W-:Y:S02]  /*1d80*/  LOP3.LUT R11, R11, 0xff, RZ, 0xc0, !PT ;  /* 0x000000ff0b0b7812 */ /* 0x000fe400078ec0ff */
[----:B------:R-:W-:-:S03]  /*1d90*/  LOP3.LUT R15, R13, 0xff, RZ, 0xc0, !PT ;  /* 0x000000ff0d0f7812 */ /* 0x000fc600078ec0ff */
[----:B------:R-:W-:Y:S01]  /*1da0*/  VIADD R16, R11, 0xffffffff ;  /* 0xffffffff0b107836 */ /* 0x000fe20000000000 */
[----:B------:R-:W-:-:S04]  /*1db0*/  IADD3 R14, PT, PT, R15, -0x1, RZ ;  /* 0xffffffff0f0e7810 */ /* 0x000fc80007ffe0ff */
[----:B------:R-:W-:-:S04]  /*1dc0*/  ISETP.GT.U32.AND P0, PT, R16, 0xfd, PT ;  /* 0x000000fd1000780c */ /* 0x000fc80003f04070 */
[----:B------:R-:W-:-:S13]  /*1dd0*/  ISETP.GT.U32.OR P0, PT, R14, 0xfd, P0 ;  /* 0x000000fd0e00780c */ /* 0x000fda0000704470 */
[----:B------:R-:W-:Y:S01]  /*1de0*/  @!P0 MOV R13, RZ ;  /* 0x000000ff000d8202 */ /* 0x000fe20000000f00 */
[----:B------:R-:W-:Y:S06]  /*1df0*/  @!P0 BRA `(.L_x_47) ;  /* 0x00000000005c8947 */ /* 0x000fec0003800000 */
[----:B------:R-:W-:Y:S02]  /*1e00*/  FSETP.GTU.FTZ.AND P0, PT, |R0|, +INF , PT ;  /* 0x7f8000000000780b */ /* 0x000fe40003f1c200 */
[----:B------:R-:W-:-:S04]  /*1e10*/  FSETP.GTU.FTZ.AND P1, PT, |R3|, +INF , PT ;  /* 0x7f8000000300780b */ /* 0x000fc80003f3c200 */
[----:B------:R-:W-:-:S13]  /*1e20*/  PLOP3.LUT P0, PT, P0, P1, PT, 0xf8, 0x8f ;  /* 0x00000000008f781c */ /* 0x000fda0000703f70 */
[----:B------:R-:W-:Y:S05]  /*1e30*/  @P0 BRA `(.L_x_48) ;  /* 0x00000004004c0947 */ /* 0x000fea0003800000 */
[----:B------:R-:W-:-:S13]  /*1e40*/  LOP3.LUT P0, RZ, R3, 0x7fffffff, R0, 0xc8, !PT ;  /* 0x7fffffff03ff7812 */ /* 0x000fda000780c800 */
[----:B------:R-:W-:Y:S05]  /*1e50*/  @!P0 BRA `(.L_x_49) ;  /* 0x00000004003c8947 */ /* 0x000fea0003800000 */
[C---:B------:R-:W-:Y:S02]  /*1e60*/  FSETP.NEU.FTZ.AND P1, PT, |R0|.reuse, +INF , PT ;  /* 0x7f8000000000780b */ /* 0x040fe40003f3d200 */
[----:B------:R-:W-:Y:S02]  /*1e70*/  FSETP.NEU.FTZ.AND P2, PT, |R3|, +INF , PT ;  /* 0x7f8000000300780b */ /* 0x000fe40003f5d200 */
[----:B------:R-:W-:-:S11]  /*1e80*/  FSETP.NEU.FTZ.AND P0, PT, |R0|, +INF , PT ;  /* 0x7f8000000000780b */ /* 0x000fd60003f1d200 */
[----:B------:R-:W-:Y:S05]  /*1e90*/  @!P2 BRA !P1, `(.L_x_49) ;  /* 0x00000004002ca947 */ /* 0x000fea0004800000 */
[----:B------:R-:W-:-:S04]  /*1ea0*/  LOP3.LUT P1, RZ, R0, 0x7fffffff, RZ, 0xc0, !PT ;  /* 0x7fffffff00ff7812 */ /* 0x000fc8000782c0ff */
[----:B------:R-:W-:-:S13]  /*1eb0*/  PLOP3.LUT P1, PT, P2, P1, PT, 0x2f, 0xf2 ;  /* 0x0000000000f2781c */ /* 0x000fda0001722577 */
[----:B------:R-:W-:Y:S05]  /*1ec0*/  @P1 BRA `(.L_x_50) ;  /* 0x0000000400181947 */ /* 0x000fea0003800000 */
[----:B------:R-:W-:-:S04]  /*1ed0*/  LOP3.LUT P1, RZ, R3, 0x7fffffff, RZ, 0xc0, !PT ;  /* 0x7fffffff03ff7812 */ /* 0x000fc8000782c0ff */
[----:B------:R-:W-:-:S13]  /*1ee0*/  PLOP3.LUT P0, PT, P0, P1, PT, 0x2f, 0xf2 ;  /* 0x0000000000f2781c */ /* 0x000fda0000702577 */
[----:B------:R-:W-:Y:S05]  /*1ef0*/  @P0 BRA `(.L_x_51) ;  /* 0x0000000400000947 */ /* 0x000fea0003800000 */
[----:B------:R-:W-:Y:S02]  /*1f00*/  ISETP.GE.AND P0, PT, R14, RZ, PT ;  /* 0x000000ff0e00720c */ /* 0x000fe40003f06270 */
[----:B------:R-:W-:-:S11]  /*1f10*/  ISETP.GE.AND P1, PT, R16, RZ, PT ;  /* 0x000000ff1000720c */ /* 0x000fd60003f26270 */
[----:B------:R-:W-:Y:S01]  /*1f20*/  @P0 MOV R13, RZ ;  /* 0x000000ff000d0202 */ /* 0x000fe20000000f00 */
[----:B------:R-:W-:Y:S02]  /*1f30*/  @!P0 IMAD.MOV.U32 R13, RZ, RZ, -0x40 ;  /* 0xffffffc0ff0d8424 */ /* 0x000fe400078e00ff */
[----:B------:R-:W-:Y:S01]  /*1f40*/  @!P0 FFMA R0, R0, 1.84467440737095516160e+19, RZ ;  /* 0x5f80000000008823 */ /* 0x000fe200000000ff */
[----:B------:R-:W-:Y:S02]  /*1f50*/  @!P1 FFMA R3, R3, 1.84467440737095516160e+19, RZ ;  /* 0x5f80000003039823 */ /* 0x000fe400000000ff */
[----:B------:R-:W-:-:S07]  /*1f60*/  @!P1 IADD3 R13, PT, PT, R13, 0x40, RZ ;  /* 0x000000400d0d9810 */ /* 0x000fce0007ffe0ff */
.L_x_47:
[----:B------:R-:W-:Y:S01]  /*1f70*/  LEA R14, R11, 0xc0800000, 0x17 ;  /* 0xc08000000b0e7811 */ /* 0x000fe200078eb8ff */
[----:B------:R-:W-:Y:S01]  /*1f80*/  BSSY.RECONVERGENT B3, `(.L_x_52) ;  /* 0x0000036000037945 */ /* 0x000fe20003800200 */
[----:B------:R-:W-:Y:S02]  /*1f90*/  IADD3 R15, PT, PT, R15, -0x7f, RZ ;  /* 0xffffff810f0f7810 */ /* 0x000fe40007ffe0ff */
[----:B------:R-:W-:-:S03]  /*1fa0*/  IADD3 R16, PT, PT, -R14, R3, RZ ;  /* 0x000000030e107210 */ /* 0x000fc60007ffe1ff */
[C---:B------:R-:W-:Y:S01]  /*1fb0*/  IMAD R0, R15.reuse, -0x800000, R0 ;  /* 0xff8000000f007824 */ /* 0x040fe200078e0200 */
[----:B------:R0:W1:Y:S01]  /*1fc0*/  MUFU.RCP R3, R16 ;  /* 0x0000001000037308 */ /* 0x0000620000001000 */
[----:B------:R-:W-:Y:S01]  /*1fd0*/  FADD.FTZ R17, -R16, -RZ ;  /* 0x800000ff10117221 */ /* 0x000fe20000010100 */
[----:B0-----:R-:W-:-:S05]  /*1fe0*/  IADD3 R16, PT, PT, R15, 0x7f, -R11 ;  /* 0x0000007f0f107810 */ /* 0x001fca0007ffe80b */
[----:B------:R-:W-:Y:S02]  /*1ff0*/  IMAD.IADD R16, R16, 0x1, R13 ;  /* 0x0000000110107824 */ /* 0x000fe400078e020d */
[----:B-1----:R-:W-:-:S04]  /*2000*/  FFMA R14, R3, R17, 1 ;  /* 0x3f800000030e7423 */ /* 0x002fc80000000011 */
[----:B------:R-:W-:-:S04]  /*2010*/  FFMA R3, R3, R14, R3 ;  /* 0x0000000e03037223 */ /* 0x000fc80000000003 */
[----:B------:R-:W-:-:S04]  /*2020*/  FFMA R14, R0, R3, RZ ;  /* 0x00000003000e7223 */ /* 0x000fc800000000ff */
[----:B------:R-:W-:-:S04]  /*2030*/  FFMA R18, R17, R14, R0 ;  /* 0x0000000e11127223 */ /* 0x000fc80000000000 */
[----:B------:R-:W-:-:S04]  /*2040*/  FFMA R14, R3, R18, R14 ;  /* 0x00000012030e7223 */ /* 0x000fc8000000000e */
[----:B------:R-:W-:-:S04]  /*2050*/  FFMA R17, R17, R14, R0 ;  /* 0x0000000e11117223 */ /* 0x000fc80000000000 */
[----:B------:R-:W-:-:S05]  /*2060*/  FFMA R0, R3, R17, R14 ;  /* 0x0000001103007223 */ /* 0x000fca000000000e */
[----:B------:R-:W-:-:S04]  /*2070*/  SHF.R.U32.HI R11, RZ, 0x17, R0 ;  /* 0x00000017ff0b7819 */ /* 0x000fc80000011600 */
[----:B------:R-:W-:-:S04]  /*2080*/  LOP3.LUT R11, R11, 0xff, RZ, 0xc0, !PT ;  /* 0x000000ff0b0b7812 */ /* 0x000fc800078ec0ff */
[----:B------:R-:W-:-:S04]  /*2090*/  IADD3 R15, PT, PT, R11, R16, RZ ;  /* 0x000000100b0f7210 */ /* 0x000fc80007ffe0ff */
[----:B------:R-:W-:-:S04]  /*20a0*/  IADD3 R11, PT, PT, R15, -0x1, RZ ;  /* 0xffffffff0f0b7810 */ /* 0x000fc80007ffe0ff */
[----:B------:R-:W-:-:S13]  /*20b0*/  ISETP.GE.U32.AND P0, PT, R11, 0xfe, PT ;  /* 0x000000fe0b00780c */ /* 0x000fda0003f06070 */
[----:B------:R-:W-:Y:S05]  /*20c0*/  @!P0 BRA `(.L_x_53) ;  /* 0x0000000000808947 */ /* 0x000fea0003800000 */
[----:B------:R-:W-:-:S13]  /*20d0*/  ISETP.GT.AND P0, PT, R15, 0xfe, PT ;  /* 0x000000fe0f00780c */ /* 0x000fda0003f04270 */
[----:B------:R-:W-:Y:S05]  /*20e0*/  @P0 BRA `(.L_x_54) ;  /* 0x00000000006c0947 */ /* 0x000fea0003800000 */
[----:B------:R-:W-:-:S13]  /*20f0*/  ISETP.GE.AND P0, PT, R15, 0x1, PT ;  /* 0x000000010f00780c */ /* 0x000fda0003f06270 */
[----:B------:R-:W-:Y:S05]  /*2100*/  @P0 BRA `(.L_x_55) ;  /* 0x0000000000740947 */ /* 0x000fea0003800000 */
[----:B------:R-:W-:Y:S02]  /*2110*/  ISETP.GE.AND P0, PT, R15, -0x18, PT ;  /* 0xffffffe80f00780c */ /* 0x000fe40003f06270 */
[----:B------:R-:W-:-:S11]  /*2120*/  LOP3.LUT R0, R0, 0x80000000, RZ, 0xc0, !PT ;  /* 0x8000000000007812 */ /* 0x000fd600078ec0ff */
[----:B------:R-:W-:Y:S05]  /*2130*/  @!P0 BRA `(.L_x_55) ;  /* 0x0000000000688947 */ /* 0x000fea0003800000 */
[-CC-:B------:R-:W-:Y:S01]  /*2140*/  FFMA.RZ R11, R3, R17.reuse, R14.reuse ;  /* 0x00000011030b7223 */ /* 0x180fe2000000c00e */
[C---:B------:R-:W-:Y:S02]  /*2150*/  IADD3 R16, PT, PT, R15.reuse, 0x20, RZ ;  /* 0x000000200f107810 */ /* 0x040fe40007ffe0ff */
[----:B------:R-:W-:Y:S02]  /*2160*/  ISETP.NE.AND P2, PT, R15, RZ, PT ;  /* 0x000000ff0f00720c */ /* 0x000fe40003f45270 */
[----:B------:R-:W-:Y:S01]  /*2170*/  LOP3.LUT R13, R11, 0x7fffff, RZ, 0xc0, !PT ;  /* 0x007fffff0b0d7812 */ /* 0x000fe200078ec0ff */
[CCC-:B------:R-:W-:Y:S01]  /*2180*/  FFMA.RP R11, R3.reuse, R17.reuse, R14.reuse ;  /* 0x00000011030b7223 */ /* 0x1c0fe2000000800e */
[----:B------:R-:W-:Y:S01]  /*2190*/  FFMA.RM R14, R3, R17, R14 ;  /* 0x00000011030e7223 */ /* 0x000fe2000000400e */
[----:B------:R-:W-:Y:S01]  /*21a0*/  IMAD.MOV R3, RZ, RZ, -R15 ;  /* 0x000000ffff037224 */ /* 0x000fe200078e0a0f */
[----:B------:R-:W-:Y:S02]  /*21b0*/  LOP3.LUT R13, R13, 0x800000, RZ, 0xfc, !PT ;  /* 0x008000000d0d7812 */ /* 0x000fe400078efcff */
[----:B------:R-:W-:-:S02]  /*21c0*/  ISETP.NE.AND P1, PT, R15, RZ, PT ;  /* 0x000000ff0f00720c */ /* 0x000fc40003f25270 */
[----:B------:R-:W-:Y:S02]  /*21d0*/  SHF.L.U32 R16, R13, R16, RZ ;  /* 0x000000100d107219 */ /* 0x000fe400000006ff */
[----:B------:R-:W-:Y:S02]  /*21e0*/  FSETP.NEU.FTZ.AND P0, PT, R11, R14, PT ;  /* 0x0000000e0b00720b */ /* 0x000fe40003f1d000 */
[----:B------:R-:W-:Y:S02]  /*21f0*/  SEL R14, R3, RZ, P2 ;  /* 0x000000ff030e7207 */ /* 0x000fe40001000000 */
[----:B------:R-:W-:Y:S02]  /*2200*/  ISETP.NE.AND P1, PT, R16, RZ, P1 ;  /* 0x000000ff1000720c */ /* 0x000fe40000f25270 */
[----:B------:R-:W-:Y:S02]  /*2210*/  SHF.R.U32.HI R14, RZ, R14, R13 ;  /* 0x0000000eff0e7219 */ /* 0x000fe4000001160d */
[----:B------:R-:W-:-:S02]  /*2220*/  PLOP3.LUT P0, PT, P0, P1, PT, 0xf8, 0x8f ;  /* 0x00000000008f781c */ /* 0x000fc40000703f70 */
[----:B------:R-:W-:Y:S02]  /*2230*/  SHF.R.U32.HI R16, RZ, 0x1, R14 ;  /* 0x00000001ff107819 */ /* 0x000fe4000001160e */
[----:B------:R-:W-:-:S04]  /*2240*/  SEL R3, RZ, 0x1, !P0 ;  /* 0x00000001ff037807 */ /* 0x000fc80004000000 */
[----:B------:R-:W-:-:S04]  /*2250*/  LOP3.LUT R3, R3, 0x1, R16, 0xf8, !PT ;  /* 0x0000000103037812 */ /* 0x000fc800078ef810 */
[----:B------:R-:W-:-:S04]  /*2260*/  LOP3.LUT R3, R3, R14, RZ, 0xc0, !PT ;  /* 0x0000000e03037212 */ /* 0x000fc800078ec0ff */
[----:B------:R-:W-:-:S04]  /*2270*/  IADD3 R3, PT, PT, R16, R3, RZ ;  /* 0x0000000310037210 */ /* 0x000fc80007ffe0ff */
[----:B------:R-:W-:Y:S01]  /*2280*/  LOP3.LUT R0, R3, R0, RZ, 0xfc, !PT ;  /* 0x0000000003007212 */ /* 0x000fe200078efcff */
[----:B------:R-:W-:Y:S06]  /*2290*/  BRA `(.L_x_55) ;  /* 0x0000000000107947 */ /* 0x000fec0003800000 */
.L_x_54:
[----:B------:R-:W-:-:S04]  /*22a0*/  LOP3.LUT R0, R0, 0x80000000, RZ, 0xc0, !PT ;  /* 0x8000000000007812 */ /* 0x000fc800078ec0ff */
[----:B------:R-:W-:Y:S01]  /*22b0*/  LOP3.LUT R0, R0, 0x7f800000, RZ, 0xfc, !PT ;  /* 0x7f80000000007812 */ /* 0x000fe200078efcff */
[----:B------:R-:W-:Y:S06]  /*22c0*/  BRA `(.L_x_55) ;  /* 0x0000000000047947 */ /* 0x000fec0003800000 */
.L_x_53:
[----:B------:R-:W-:-:S07]  /*22d0*/  LEA R0, R16, R0, 0x17 ;  /* 0x0000000010007211 */ /* 0x000fce00078eb8ff */
.L_x_55:
[----:B------:R-:W-:Y:S05]  /*22e0*/  BSYNC.RECONVERGENT B3 ;  /* 0x0000000000037941 */ /* 0x000fea0003800200 */
.L_x_52:
[----:B------:R-:W-:Y:S05]  /*22f0*/  BRA `(.L_x_56) ;  /* 0x0000000000207947 */ /* 0x000fea0003800000 */
.L_x_51:
[----:B------:R-:W-:-:S04]  /*2300*/  LOP3.LUT R0, R3, 0x80000000, R0, 0x48, !PT ;  /* 0x8000000003007812 */ /* 0x000fc800078e4800 */
[----:B------:R-:W-:Y:S01]  /*2310*/  LOP3.LUT R0, R0, 0x7f800000, RZ, 0xfc, !PT ;  /* 0x7f80000000007812 */ /* 0x000fe200078efcff */
[----:B------:R-:W-:Y:S06]  /*2320*/  BRA `(.L_x_56) ;  /* 0x0000000000147947 */ /* 0x000fec0003800000 */
.L_x_50:
[----:B------:R-:W-:Y:S01]  /*2330*/  LOP3.LUT R0, R3, 0x80000000, R0, 0x48, !PT ;  /* 0x8000000003007812 */ /* 0x000fe200078e4800 */
[----:B------:R-:W-:Y:S06]  /*2340*/  BRA `(.L_x_56) ;  /* 0x00000000000c7947 */ /* 0x000fec0003800000 */
.L_x_49:
[----:B------:R-:W0:Y:S01]  /*2350*/  MUFU.RSQ R0, -QNAN ;  /* 0xffc0000000007908 */ /* 0x000e220000001400 */
[----:B------:R-:W-:Y:S05]  /*2360*/  BRA `(.L_x_56) ;  /* 0x0000000000047947 */ /* 0x000fea0003800000 */
.L_x_48:
[----:B------:R-:W-:-:S07]  /*2370*/  FADD.FTZ R0, R0, R3 ;  /* 0x0000000300007221 */ /* 0x000fce0000010000 */
.L_x_56:
[----:B------:R-:W-:Y:S05]  /*2380*/  BSYNC.RECONVERGENT B2 ;  /* 0x0000000000027941 */ /* 0x000fea0003800200 */
.L_x_46:
[----:B------:R-:W-:-:S04]  /*2390*/  HFMA2 R13, -RZ, RZ, 0, 0 ;  /* 0x00000000ff0d7431 */ /* 0x000fc800000001ff */
[----:B0-----:R-:W-:Y:S05]  /*23a0*/  RET.REL.NODEC R12 `(_Z9kernel_v2P6SpherePh) ;  /* 0xffffffdc0c147950 */ /* 0x001fea0003c3ffff */
.L_x_57:
[----:B------:R-:W-:-:S00]  /*23b0*/  BRA `(.L_x_57) ;  /* 0xfffffffc00fc7947 */ /* 0x000fc0000383ffff */
[----:B------:R-:W-:-:S00]  /*23c0*/  NOP ;  /* 0x0000000000007918 */ /* 0x000fc00000000000 */
        /* <DEDUP_REMOVED lines=11> */
.L_x_115:


//--------------------- .text._Z9kernel_v1P6SpherePh --------------------------
	.section	.text._Z9kernel_v1P6SpherePh,"ax",@progbits
	.align	128
        .global         _Z9kernel_v1P6SpherePh
        .type           _Z9kernel_v1P6SpherePh,@function
        .size           _Z9kernel_v1P6SpherePh,(.L_x_117 - _Z9kernel_v1P6SpherePh)
        .other          _Z9kernel_v1P6SpherePh,@"STO_CUDA_ENTRY STV_DEFAULT"
_Z9kernel_v1P6SpherePh:
.text._Z9kernel_v1P6SpherePh:
[----:B------:R-:W-:Y:S01]  /*0000*/  LDC R1, c[0x0][0x37c] ;  /* 0x0000df00ff017b82 */ /* 0x000fe20000000800 */
[----:B------:R-:W0:Y:S07]  /*0010*/  S2R R3, SR_TID.Y ;  /* 0x0000000000037919 */ /* 0x000e2e0000002200 */
[----:B------:R-:W1:Y:S01]  /*0020*/  LDC R9, c[0x0][0x360] ;  /* 0x0000d800ff097b82 */ /* 0x000e620000000800 */
[----:B------:R-:W2:Y:S01]  /*0030*/  LDCU.64 UR4, c[0x0][0x380] ;  /* 0x00007000ff0477ac */ /* 0x000ea20008000a00 */
[----:B------:R-:W-:Y:S01]  /*0040*/  HFMA2 R12, -RZ, RZ, 0, 0 ;  /* 0x00000000ff0c7431 */ /* 0x000fe200000001ff */
[----:B------:R-:W1:Y:S01]  /*0050*/  S2R R0, SR_TID.X ;  /* 0x0000000000007919 */ /* 0x000e620000002100 */
[----:B------:R-:W-:Y:S01]  /*0060*/  HFMA2 R10, -RZ, RZ, 0, 0 ;  /* 0x00000000ff0a7431 */ /* 0x000fe200000001ff */
[----:B------:R-:W-:-:S02]  /*0070*/  MOV R11, 0xd09502f9 ;  /* 0xd09502f9000b7802 */ /* 0x000fc40000000f00 */
[----:B------:R-:W-:Y:S01]  /*0080*/  MOV R8, RZ ;  /* 0x000000ff00087202 */ /* 0x000fe20000000f00 */
[----:B------:R-:W0:Y:S08]  /*0090*/  S2UR UR6, SR_CTAID.Y ;  /* 0x00000000000679c3 */ /* 0x000e300000002600 */
[----:B------:R-:W0:Y:S01]  /*00a0*/  LDC R2, c[0x0][0x364] ;  /* 0x0000d900ff027b82 */ /* 0x000e220000000800 */
[----:B------:R-:W3:Y:S01]  /*00b0*/  LDCU UR9, c[0x0][0x370] ;  /* 0x00006e00ff0977ac */ /* 0x000ee20008000800 */
[----:B--2---:R-:W-:-:S06]  /*00c0*/  UIADD3 UR4, UP0, UPT, UR4, 0x38, URZ ;  /* 0x0000003804047890 */ /* 0x004fcc000ff1e0ff */
[----:B------:R-:W1:Y:S01]  /*00d0*/  S2UR UR8, SR_CTAID.X ;  /* 0x00000000000879c3 */ /* 0x000e620000002500 */
[----:B------:R-:W-:Y:S01]  /*00e0*/  UIADD3.X UR5, UPT, UPT, URZ, UR5, URZ, UP0, !UPT ;  /* 0x00000005ff057290 */ /* 0x000fe200087fe4ff */
[----:B------:R-:W-:Y:S01]  /*00f0*/  MOV R4, UR4 ;  /* 0x0000000400047c02 */ /* 0x000fe20008000f00 */
[----:B------:R-:W-:-:S04]  /*0100*/  UMOV UR4, URZ ;  /* 0x000000ff00047c82 */ /* 0x000fc80008000000 */
[----:B------:R-:W-:Y:S01]  /*0110*/  MOV R5, UR5 ;  /* 0x0000000500057c02 */ /* 0x000fe20008000f00 */
[----:B0-----:R-:W-:Y:S01]  /*0120*/  IMAD R3, R2, UR6, R3 ;  /* 0x0000000602037c24 */ /* 0x001fe2000f8e0203 */
[----:B------:R-:W0:Y:S03]  /*0130*/  LDCU.64 UR6, c[0x0][0x358] ;  /* 0x00006b00ff0677ac */ /* 0x000e260008000a00 */
[----:B------:R-:W-:Y:S02]  /*0140*/  VIADD R6, R3, 0xfffffe00 ;  /* 0xfffffe0003067836 */ /* 0x000fe40000000000 */
[----:B-1----:R-:W-:-:S03]  /*0150*/  IMAD R0, R9, UR8, R0 ;  /* 0x0000000809007c24 */ /* 0x002fc6000f8e0200 */
[----:B------:R-:W-:Y:S01]  /*0160*/  I2FP.F32.S32 R6, R6 ;  /* 0x0000000600067245 */ /* 0x000fe20000201400 */
[----:B---3--:R-:W-:Y:S01]  /*0170*/  IMAD R9, R9, UR9, RZ ;  /* 0x0000000909097c24 */ /* 0x008fe2000f8e02ff */
[----:B------:R-:W-:-:S03]  /*0180*/  IADD3 R7, PT, PT, R0, -0x200, RZ ;  /* 0xfffffe0000077810 */ /* 0x000fc60007ffe0ff */
[----:B------:R-:W-:Y:S01]  /*0190*/  IMAD R9, R3, R9, R0 ;  /* 0x0000000903097224 */ /* 0x000fe200078e0200 */
[----:B------:R-:W-:-:S07]  /*01a0*/  I2FP.F32.S32 R7, R7 ;  /* 0x0000000700077245 */ /* 0x000fce0000201400 */
.L_x_100:
[----:B0-----:R-:W2:Y:S04]  /*01b0*/  LDG.E R2, desc[UR6][R4.64+-0x28] ;  /* 0xffffd80604027981 */ /* 0x001ea8000c1e1900 */
[----:B------:R-:W3:Y:S04]  /*01c0*/  LDG.E R3, desc[UR6][R4.64+-0x24] ;  /* 0xffffdc0604037981 */ /* 0x000ee8000c1e1900 */
[----:B------:R-:W4:Y:S01]  /*01d0*/  LDG.E R14, desc[UR6][R4.64+-0x2c] ;  /* 0xffffd406040e7981 */ /* 0x000f22000c1e1900 */
[----:B------:R-:W-:Y:S01]  /*01e0*/  UIADD3 UR4, UPT, UPT, UR4, 0x4, URZ ;  /* 0x0000000404047890 */ /* 0x000fe2000fffe0ff */
[----:B------:R-:W-:Y:S03]  /*01f0*/  BSSY.RECONVERGENT B0, `(.L_x_58) ;  /* 0x0000039000007945 */ /* 0x000fe60003800200 */
[----:B------:R-:W-:Y:S01]  /*0200*/  UISETP.NE.AND UP0, UPT, UR4, 0x3e8, UPT ;  /* 0x000003e80400788c */ /* 0x000fe2000bf05270 */
[----:B--2---:R-:W-:Y:S01]  /*0210*/  FADD R2, R7, -R2 ;  /* 0x8000000207027221 */ /* 0x004fe20000000000 */
[----:B---3--:R-:W-:-:S03]  /*0220*/  FADD R3, R6, -R3 ;  /* 0x8000000306037221 */ /* 0x008fc60000000000 */
[----:B------:R-:W-:Y:S01]  /*0230*/  FMUL R13, R2, R2 ;  /* 0x00000002020d7220 */ /* 0x000fe20000400000 */
[----:B------:R-:W-:Y:S01]  /*0240*/  MOV R2, 0xd09502f9 ;  /* 0xd09502f900027802 */ /* 0x000fe20000000f00 */
[----:B------:R-:W-:Y:S01]  /*0250*/  FMUL R15, R3, R3 ;  /* 0x00000003030f7220 */ /* 0x000fe20000400000 */
[----:B----4-:R-:W-:-:S03]  /*0260*/  FMUL R14, R14, R14 ;  /* 0x0000000e0e0e7220 */ /* 0x010fc60000400000 */
[----:B------:R-:W-:-:S05]  /*0270*/  FADD R3, R13, R15 ;  /* 0x0000000f0d037221 */ /* 0x000fca0000000000 */
[----:B------:R-:W-:-:S13]  /*0280*/  FSETP.GEU.AND P0, PT, R3, R14, PT ;  /* 0x0000000e0300720b */ /* 0x000fda0003f0e000 */
        /* <DEDUP_REMOVED lines=9> */
[----:B------:R-:W-:Y:S05]  /*0320*/  CALL.REL.NOINC `($__internal_2_$__cuda_sm20_sqrt_rn_f32_slowpath) ;  /* 0x0000001000407944 */ /* 0x000fea0003c00000 */
[----:B------:R-:W-:Y:S01]  /*0330*/  MOV R13, R0 ;  /* 0x00000000000d7202 */ /* 0x000fe20000000f00 */
[----:B------:R-:W-:Y:S06]  /*0340*/  BRA `(.L_x_62) ;  /* 0x0000000000107947 */ /* 0x000fec0003800000 */
.L_x_61:
[----:B------:R-:W-:Y:S01]  /*0350*/  FMUL.FTZ R13, R0, R3 ;  /* 0x00000003000d7220 */ /* 0x000fe20000410000 */
[----:B------:R-:W-:-:S03]  /*0360*/  FMUL.FTZ R2, R3, 0.5 ;  /* 0x3f00000003027820 */ /* 0x000fc60000410000 */
[----:B------:R-:W-:-:S04]  /*0370*/  FFMA R0, -R13, R13, R0 ;  /* 0x0000000d0d007223 */ /* 0x000fc80000000100 */
[----:B------:R-:W-:-:S07]  /*0380*/  FFMA R13, R0, R2, R13 ;  /* 0x00000002000d7223 */ /* 0x000fce000000000d */
.L_x_62:
[----:B------:R-:W-:Y:S05]  /*0390*/  BSYNC.RECONVERGENT B1 ;  /* 0x0000000000017941 */ /* 0x000fea0003800200 */
.L_x_60:
[----:B------:R-:W-:Y:S01]  /*03a0*/  VIADD R0, R14, 0xf3000000 ;  /* 0xf30000000e007836 */ /* 0x000fe20000000000 */
[----:B------:R0:W1:Y:S04]  /*03b0*/  MUFU.RSQ R15, R14 ;  /* 0x0000000e000f7308 */ /* 0x0000680000001400 */
[----:B------:R-:W-:-:S13]  /*03c0*/  ISETP.GT.U32.AND P0, PT, R0, 0x727fffff, PT ;  /* 0x727fffff0000780c */ /* 0x000fda0003f04070 */
[----:B01----:R-:W-:Y:S05]  /*03d0*/  @!P0 BRA `(.L_x_63) ;  /* 0x00000000001c8947 */ /* 0x003fea0003800000 */
[----:B------:R-:W-:Y:S01]  /*03e0*/  BSSY.RECONVERGENT B1, `(.L_x_64) ;  /* 0x0000004000017945 */ /* 0x000fe20003800200 */
[----:B------:R-:W-:Y:S02]  /*03f0*/  MOV R0, R14 ;  /* 0x0000000e00007202 */ /* 0x000fe40000000f00 */
[----:B------:R-:W-:-:S07]  /*0400*/  MOV R18, 0x420 ;  /* 0x0000042000127802 */ /* 0x000fce0000000f00 */
[----:B------:R-:W-:Y:S05]  /*0410*/  CALL.REL.NOINC `($__internal_2_$__cuda_sm20_sqrt_rn_f32_slowpath) ;  /* 0x0000001000047944 */ /* 0x000fea0003c00000 */
[----:B------:R-:W-:Y:S05]  /*0420*/  BSYNC.RECONVERGENT B1 ;  /* 0x0000000000017941 */ /* 0x000fea0003800200 */
.L_x_64:
[----:B------:R-:W-:Y:S01]  /*0430*/  MOV R3, R0 ;  /* 0x0000000000037202 */ /* 0x000fe20000000f00 */
[----:B------:R-:W-:Y:S06]  /*0440*/  BRA `(.L_x_65) ;  /* 0x0000000000107947 */ /* 0x000fec0003800000 */
.L_x_63:
[----:B------:R-:W-:Y:S01]  /*0450*/  FMUL.FTZ R3, R14, R15 ;  /* 0x0000000f0e037220 */ /* 0x000fe20000410000 */
[----:B------:R-:W-:-:S03]  /*0460*/  FMUL.FTZ R0, R15, 0.5 ;  /* 0x3f0000000f007820 */ /* 0x000fc60000410000 */
[----:B------:R-:W-:-:S04]  /*0470*/  FFMA R14, -R3, R3, R14 ;  /* 0x00000003030e7223 */ /* 0x000fc8000000010e */
[----:B------:R-:W-:-:S07]  /*0480*/  FFMA R3, R14, R0, R3 ;  /* 0x000000000e037223 */ /* 0x000fce0000000003 */
.L_x_65:
        /* <DEDUP_REMOVED lines=11> */
[----:B------:R-:W-:Y:S05]  /*0540*/  CALL.REL.NOINC `($__internal_3_$__cuda_sm3x_div_rn_noftz_f32_slowpath) ;  /* 0x0000001000147944 */ /* 0x000fea0003c00000 */
.L_x_67:
[----:B------:R-:W-:Y:S05]  /*0550*/  BSYNC.RECONVERGENT B1 ;  /* 0x0000000000017941 */ /* 0x000fea0003800200 */
.L_x_66:
[----:B------:R-:W2:Y:S02]  /*0560*/  LDG.E R2, desc[UR6][R4.64+-0x20] ;  /* 0xffffe00604027981 */ /* 0x000ea4000c1e1900 */
[----:B--2---:R-:W-:-:S07]  /*0570*/  FADD R2, R2, R13 ;  /* 0x0000000d02027221 */ /* 0x004fce0000000000 */
.L_x_59:
[----:B------:R-:W-:Y:S05]  /*0580*/  BSYNC.RECONVERGENT B0 ;  /* 0x0000000000007941 */ /* 0x000fea0003800200 */
.L_x_58:
[----:B------:R-:W2:Y:S04]  /*0590*/  LDG.E R14, desc[UR6][R4.64+-0xc] ;  /* 0xfffff406040e7981 */ /* 0x000ea8000c1e1900 */
[----:B------:R-:W3:Y:S01]  /*05a0*/  LDG.E R17, desc[UR6][R4.64+-0x8] ;  /* 0xfffff80604117981 */ /* 0x000ee2000c1e1900 */
[----:B------:R-:W-:-:S03]  /*05b0*/  FSETP.GT.AND P0, PT, R2, R11, PT ;  /* 0x0000000b0200720b */ /* 0x000fc60003f04000 */
[----:B------:R-:W4:Y:S10]  /*05c0*/  LDG.E R16, desc[UR6][R4.64+-0x10] ;  /* 0xfffff00604107981 */ /* 0x000f34000c1e1900 */
[----:B------:R-:W5:Y:S04]  /*05d0*/  @P0 LDG.E R3, desc[UR6][R4.64+-0x38] ;  /* 0xffffc80604030981 */ /* 0x000f68000c1e1900 */
[----:B------:R-:W5:Y:S04]  /*05e0*/  @P0 LDG.E R13, desc[UR6][R4.64+-0x34] ;  /* 0xffffcc06040d0981 */ /* 0x000f68000c1e1900 */
[----:B------:R-:W5:Y:S01]  /*05f0*/  @P0 LDG.E R15, desc[UR6][R4.64+-0x30] ;  /* 0xffffd006040f0981 */ /* 0x000f62000c1e1900 */
[----:B------:R-:W-:Y:S01]  /*0600*/  @P0 MOV R11, R2 ;  /* 0x00000002000b0202 */ /* 0x000fe20000000f00 */
[----:B------:R-:W-:Y:S01]  /*0610*/  BSSY.RECONVERGENT B0, `(.L_x_68) ;  /* 0x000003b000007945 */ /* 0x000fe20003800200 */
[----:B------:R-:W-:-:S02]  /*0620*/  HFMA2 R2, -RZ, RZ, -36.65625, 4.5359134674072265625e-05 ;  /* 0xd09502f9ff027431 */ /* 0x000fc400000001ff */
[----:B--2---:R-:W-:Y:S01]  /*0630*/  FADD R14, R7, -R14 ;  /* 0x8000000e070e7221 */ /* 0x004fe20000000000 */
[----:B---3--:R-:W-:-:S03]  /*0640*/  FADD R17, R6, -R17 ;  /* 0x8000001106117221 */ /* 0x008fc60000000000 */
[----:B------:R-:W-:Y:S01]  /*0650*/  FMUL R19, R14, R14 ;  /* 0x0000000e0e137220 */ /* 0x000fe20000400000 */
[----:B------:R-:W-:Y:S01]  /*0660*/  FMUL R18, R17, R17 ;  /* 0x0000001111127220 */ /* 0x000fe20000400000 */
[----:B----4-:R-:W-:-:S03]  /*0670*/  FMUL R14, R16, R16 ;  /* 0x00000010100e7220 */ /* 0x010fc60000400000 */
[----:B------:R-:W-:-:S05]  /*0680*/  FADD R17, R19, R18 ;  /* 0x0000001213117221 */ /* 0x000fca0000000000 */
[----:B------:R-:W-:Y:S01]  /*0690*/  FSETP.GEU.AND P1, PT, R17, R14, PT ;  /* 0x0000000e1100720b */ /* 0x000fe20003f2e000 */
[C---:B-----5:R-:W-:Y:S01]  /*06a0*/  @P0 FMUL R8, R0.reuse, R3 ;  /* 0x0000000300080220 */ /* 0x060fe20000400000 */
[C---:B------:R-:W-:Y:S01]  /*06b0*/  @P0 FMUL R10, R0.reuse, R13 ;  /* 0x0000000d000a0220 */ /* 0x040fe20000400000 */
[----:B------:R-:W-:-:S10]  /*06c0*/  @P0 FMUL R12, R0, R15 ;  /* 0x0000000f000c0220 */ /* 0x000fd40000400000 */
        /* <DEDUP_REMOVED lines=9> */
[----:B------:R-:W-:Y:S05]  /*0760*/  CALL.REL.NOINC `($__internal_2_$__cuda_sm20_sqrt_rn_f32_slowpath) ;  /* 0x0000000c00307944 */ /* 0x000fea0003c00000 */
[----:B------:R-:W-:Y:S01]  /*0770*/  MOV R13, R0 ;  /* 0x00000000000d7202 */ /* 0x000fe20000000f00 */
[----:B------:R-:W-:Y:S06]  /*0780*/  BRA `(.L_x_72) ;  /* 0x0000000000107947 */ /* 0x000fec0003800000 */
.L_x_71:
[----:B------:R-:W-:Y:S01]  /*0790*/  FMUL.FTZ R13, R0, R3 ;  /* 0x00000003000d7220 */ /* 0x000fe20000410000 */
[----:B------:R-:W-:-:S03]  /*07a0*/  FMUL.FTZ R2, R3, 0.5 ;  /* 0x3f00000003027820 */ /* 0x000fc60000410000 */
[----:B------:R-:W-:-:S04]  /*07b0*/  FFMA R0, -R13, R13, R0 ;  /* 0x0000000d0d007223 */ /* 0x000fc80000000100 */
[----:B------:R-:W-:-:S07]  /*07c0*/  FFMA R13, R0, R2, R13 ;  /* 0x00000002000d7223 */ /* 0x000fce000000000d */
.L_x_72:
[----:B------:R-:W-:Y:S05]  /*07d0*/  BSYNC.RECONVERGENT B1 ;  /* 0x0000000000017941 */ /* 0x000fea0003800200 */
.L_x_70:
[----:B------:R-:W-:Y:S01]  /*07e0*/  IADD3 R0, PT, PT, R14, -0xd000000, RZ ;  /* 0xf30000000e007810 */ /* 0x000fe20007ffe0ff */
[----:B------:R0:W1:Y:S03]  /*07f0*/  MUFU.RSQ R15, R14 ;  /* 0x0000000e000f7308 */ /* 0x0000660000001400 */
[----:B------:R-:W-:-:S13]  /*0800*/  ISETP.GT.U32.AND P0, PT, R0, 0x727fffff, PT ;  /* 0x727fffff0000780c */ /* 0x000fda0003f04070 */
[----:B0-----:R-:W-:Y:S05]  /*0810*/  @!P0 BRA `(.L_x_73) ;  /* 0x00000000001c8947 */ /* 0x001fea0003800000 */
[----:B------:R-:W-:Y:S01]  /*0820*/  BSSY.RECONVERGENT B1, `(.L_x_74) ;  /* 0x0000004000017945 */ /* 0x000fe20003800200 */
[----:B------:R-:W-:Y:S02]  /*0830*/  MOV R0, R14 ;  /* 0x0000000e00007202 */ /* 0x000fe40000000f00 */
[----:B------:R-:W-:-:S07]  /*0840*/  MOV R18, 0x860 ;  /* 0x0000086000127802 */ /* 0x000fce0000000f00 */
[----:B-1----:R-:W-:Y:S05]  /*0850*/  CALL.REL.NOINC `($__internal_2_$__cuda_sm20_sqrt_rn_f32_slowpath) ;  /* 0x0000000800f47944 */ /* 0x002fea0003c00000 */
[----:B------:R-:W-:Y:S05]  /*0860*/  BSYNC.RECONVERGENT B1 ;  /* 0x0000000000017941 */ /* 0x000fea0003800200 */
.L_x_74:
[----:B------:R-:W-:Y:S01]  /*0870*/  MOV R3, R0 ;  /* 0x0000000000037202 */ /* 0x000fe20000000f00 */
[----:B------:R-:W-:Y:S06]  /*0880*/  BRA `(.L_x_75) ;  /* 0x0000000000107947 */ /* 0x000fec0003800000 */
.L_x_73:
[----:B-1----:R-:W-:Y:S01]  /*0890*/  FMUL.FTZ R3, R14, R15 ;  /* 0x0000000f0e037220 */ /* 0x002fe20000410000 */
[----:B------:R-:W-:-:S03]  /*08a0*/  FMUL.FTZ R0, R15, 0.5 ;  /* 0x3f0000000f007820 */ /* 0x000fc60000410000 */
[----:B------:R-:W-:-:S04]  /*08b0*/  FFMA R14, -R3, R3, R14 ;  /* 0x00000003030e7223 */ /* 0x000fc8000000010e */
[----:B------:R-:W-:-:S07]  /*08c0*/  FFMA R3, R14, R0, R3 ;  /* 0x000000000e037223 */ /* 0x000fce0000000003 */
.L_x_75:
        /* <DEDUP_REMOVED lines=12> */
.L_x_77:
[----:B------:R-:W-:Y:S05]  /*0990*/  BSYNC.RECONVERGENT B1 ;  /* 0x0000000000017941 */ /* 0x000fea0003800200 */
.L_x_76:
[----:B------:R-:W2:Y:S02]  /*09a0*/  LDG.E R2, desc[UR6][R4.64+-0x4] ;  /* 0xfffffc0604027981 */ /* 0x000ea4000c1e1900 */
[----:B--2---:R-:W-:-:S07]  /*09b0*/  FADD R2, R2, R13 ;  /* 0x0000000d02027221 */ /* 0x004fce0000000000 */
.L_x_69:
[----:B------:R-:W-:Y:S05]  /*09c0*/  BSYNC.RECONVERGENT B0 ;  /* 0x0000000000007941 */ /* 0x000fea0003800200 */
.L_x_68:
[----:B------:R-:W2:Y:S04]  /*09d0*/  LDG.E R14, desc[UR6][R4.64+0x10] ;  /* 0x00001006040e7981 */ /* 0x000ea8000c1e1900 */
[----:B------:R-:W3:Y:S01]  /*09e0*/  LDG.E R17, desc[UR6][R4.64+0x14] ;  /* 0x0000140604117981 */ /* 0x000ee2000c1e1900 */
[----:B------:R-:W-:-:S03]  /*09f0*/  FSETP.GT.AND P0, PT, R2, R11, PT ;  /* 0x0000000b0200720b */ /* 0x000fc60003f04000 */
[----:B------:R-:W4:Y:S10]  /*0a00*/  LDG.E R16, desc[UR6][R4.64+0xc] ;  /* 0x00000c0604107981 */ /* 0x000f34000c1e1900 */
[----:B------:R-:W5:Y:S04]  /*0a10*/  @P0 LDG.E R3, desc[UR6][R4.64+-0x1c] ;  /* 0xffffe40604030981 */ /* 0x000f68000c1e1900 */
[----:B------:R-:W5:Y:S04]  /*0a20*/  @P0 LDG.E R13, desc[UR6][R4.64+-0x18] ;  /* 0xffffe806040d0981 */ /* 0x000f68000c1e1900 */
[----:B------:R-:W5:Y:S01]  /*0a30*/  @P0 LDG.E R15, desc[UR6][R4.64+-0x14] ;  /* 0xffffec06040f0981 */ /* 0x000f62000c1e1900 */
[----:B------:R-:W-:Y:S01]  /*0a40*/  @P0 IMAD.MOV.U32 R11, RZ, RZ, R2 ;  /* 0x000000ffff0b0224 */ /* 0x000fe200078e0002 */
        /* <DEDUP_REMOVED lines=24> */
.L_x_81:
[----:B------:R-:W-:Y:S01]  /*0bd0*/  FMUL.FTZ R13, R0, R3 ;  /* 0x00000003000d7220 */ /* 0x000fe20000410000 */
[----:B------:R-:W-:-:S03]  /*0be0*/  FMUL.FTZ R2, R3, 0.5 ;  /* 0x3f00000003027820 */ /* 0x000fc60000410000 */
[----:B------:R-:W-:-:S04]  /*0bf0*/  FFMA R0, -R13, R13, R0 ;  /* 0x0000000d0d007223 */ /* 0x000fc80000000100 */
[----:B------:R-:W-:-:S07]  /*0c00*/  FFMA R13, R0, R2, R13 ;  /* 0x00000002000d7223 */ /* 0x000fce000000000d */
.L_x_82:
[----:B------:R-:W-:Y:S05]  /*0c10*/  BSYNC.RECONVERGENT B1 ;  /* 0x0000000000017941 */ /* 0x000fea0003800200 */
.L_x_80:
        /* <DEDUP_REMOVED lines=9> */
.L_x_84:
[----:B------:R-:W-:Y:S01]  /*0cb0*/  IMAD.MOV.U32 R3, RZ, RZ, R0 ;  /* 0x000000ffff037224 */ /* 0x000fe200078e0000 */
[----:B------:R-:W-:Y:S06]  /*0cc0*/  BRA `(.L_x_85) ;  /* 0x0000000000107947 */ /* 0x000fec0003800000 */
.L_x_83:
[----:B-1----:R-:W-:Y:S01]  /*0cd0*/  FMUL.FTZ R3, R14, R15 ;  /* 0x0000000f0e037220 */ /* 0x002fe20000410000 */
[----:B------:R-:W-:-:S03]  /*0ce0*/  FMUL.FTZ R0, R15, 0.5 ;  /* 0x3f0000000f007820 */ /* 0x000fc60000410000 */
[----:B------:R-:W-:-:S04]  /*0cf0*/  FFMA R14, -R3, R3, R14 ;  /* 0x00000003030e7223 */ /* 0x000fc8000000010e */
[----:B------:R-:W-:-:S07]  /*0d00*/  FFMA R3, R14, R0, R3 ;  /* 0x000000000e037223 */ /* 0x000fce0000000003 */
.L_x_85:
        /* <DEDUP_REMOVED lines=12> */
.L_x_87:
[----:B------:R-:W-:Y:S05]  /*0dd0*/  BSYNC.RECONVERGENT B1 ;  /* 0x0000000000017941 */ /* 0x000fea0003800200 */
.L_x_86:
[----:B------:R-:W2:Y:S02]  /*0de0*/  LDG.E R2, desc[UR6][R4.64+0x18] ;  /* 0x0000180604027981 */ /* 0x000ea4000c1e1900 */
[----:B--2---:R-:W-:-:S07]  /*0df0*/  FADD R2, R2, R13 ;  /* 0x0000000d02027221 */ /* 0x004fce0000000000 */
.L_x_79:
[----:B------:R-:W-:Y:S05]  /*0e00*/  BSYNC.RECONVERGENT B0 ;  /* 0x0000000000007941 */ /* 0x000fea0003800200 */
.L_x_78:
        /* <DEDUP_REMOVED lines=32> */
.L_x_91:
[----:B------:R-:W-:Y:S01]  /*1010*/  FMUL.FTZ R13, R0, R3 ;  /* 0x00000003000d7220 */ /* 0x000fe20000410000 */
[----:B------:R-:W-:-:S03]  /*1020*/  FMUL.FTZ R2, R3, 0.5 ;  /* 0x3f00000003027820 */ /* 0x000fc60000410000 */
[----:B------:R-:W-:-:S04]  /*1030*/  FFMA R0, -R13, R13, R0 ;  /* 0x0000000d0d007223 */ /* 0x000fc80000000100 */
[----:B------:R-:W-:-:S07]  /*1040*/  FFMA R13, R0, R2, R13 ;  /* 0x00000002000d7223 */ /* 0x000fce000000000d */
.L_x_92:
[----:B------:R-:W-:Y:S05]  /*1050*/  BSYNC.RECONVERGENT B1 ;  /* 0x0000000000017941 */ /* 0x000fea0003800200 */
.L_x_90:
        /* <DEDUP_REMOVED lines=9> */
.L_x_94:
[----:B------:R-:W-:Y:S01]  /*10f0*/  MOV R3, R0 ;  /* 0x0000000000037202 */ /* 0x000fe20000000f00 */
[----:B------:R-:W-:Y:S06]  /*1100*/  BRA `(.L_x_95) ;  /* 0x0000000000107947 */ /* 0x000fec0003800000 */
.L_x_93:
[----:B------:R-:W-:Y:S01]  /*1110*/  FMUL.FTZ R3, R14, R15 ;  /* 0x0000000f0e037220 */ /* 0x000fe20000410000 */
[----:B------:R-:W-:-:S03]  /*1120*/  FMUL.FTZ R0, R15, 0.5 ;  /* 0x3f0000000f007820 */ /* 0x000fc60000410000 */
[----:B------:R-:W-:-:S04]  /*1130*/  FFMA R14, -R3, R3, R14 ;  /* 0x00000003030e7223 */ /* 0x000fc8000000010e */
[----:B------:R-:W-:-:S07]  /*1140*/  FFMA R3, R14, R0, R3 ;  /* 0x000000000e037223 */ /* 0x000fce0000000003 */
.L_x_95:
        /* <DEDUP_REMOVED lines=12> */
.L_x_97:
[----:B------:R-:W-:Y:S05]  /*1210*/  BSYNC.RECONVERGENT B1 ;  /* 0x0000000000017941 */ /* 0x000fea0003800200 */
.L_x_96:
[----:B------:R-:W2:Y:S02]  /*1220*/  LDG.E R2, desc[UR6][R4.64+0x34] ;  /* 0x0000340604027981 */ /* 0x000ea4000c1e1900 */
[----:B--2---:R-:W-:-:S07]  /*1230*/  FADD R2, R2, R13 ;  /* 0x0000000d02027221 */ /* 0x004fce0000000000 */
.L_x_89:
[----:B------:R-:W-:Y:S05]  /*1240*/  BSYNC.RECONVERGENT B0 ;  /* 0x0000000000007941 */ /* 0x000fea0003800200 */
.L_x_88:
[----:B------:R-:W-:Y:S01]  /*1250*/  FSETP.GT.AND P0, PT, R2, R11, PT ;  /* 0x0000000b0200720b */ /* 0x000fe20003f04000 */
[----:B------:R-:W-:-:S12]  /*1260*/  BSSY.RECONVERGENT B0, `(.L_x_98) ;  /* 0x0000009000007945 */ /* 0x000fd80003800200 */
[----:B------:R-:W-:Y:S05]  /*1270*/  @!P0 BRA `(.L_x_99) ;  /* 0x00000000001c8947 */ /* 0x000fea0003800000 */
[----:B------:R-:W2:Y:S04]  /*1280*/  LDG.E R3, desc[UR6][R4.64+0x1c] ;  /* 0x00001c0604037981 */ /* 0x000ea8000c1e1900 */
[----:B------:R-:W3:Y:S04]  /*1290*/  LDG.E R13, desc[UR6][R4.64+0x20] ;  /* 0x00002006040d7981 */ /* 0x000ee8000c1e1900 */
[----:B------:R-:W4:Y:S01]  /*12a0*/  LDG.E R15, desc[UR6][R4.64+0x24] ;  /* 0x00002406040f7981 */ /* 0x000f22000c1e1900 */
[----:B------:R-:W-:Y:S01]  /*12b0*/  MOV R11, R2 ;  /* 0x00000002000b7202 */ /* 0x000fe20000000f00 */
[C---:B--2---:R-:W-:Y:S01]  /*12c0*/  FMUL R8, R0.reuse, R3 ;  /* 0x0000000300087220 */ /* 0x044fe20000400000 */
[C---:B---3--:R-:W-:Y:S01]  /*12d0*/  FMUL R10, R0.reuse, R13 ;  /* 0x0000000d000a7220 */ /* 0x048fe20000400000 */
[----:B----4-:R-:W-:-:S07]  /*12e0*/  FMUL R12, R0, R15 ;  /* 0x0000000f000c7220 */ /* 0x010fce0000400000 */
.L_x_99:
[----:B------:R-:W-:Y:S05]  /*12f0*/  BSYNC.RECONVERGENT B0 ;  /* 0x0000000000007941 */ /* 0x000fea0003800200 */
.L_x_98:
[----:B------:R-:W-:-:S04]  /*1300*/  IADD3 R4, P0, PT, R4, 0x70, RZ ;  /* 0x0000007004047810 */ /* 0x000fc80007f1e0ff */
[----:B------:R-:W-:Y:S01]  /*1310*/  IADD3.X R5, PT, PT, RZ, R5, RZ, P0, !PT ;  /* 0x00000005ff057210 */ /* 0x000fe200007fe4ff */
[----:B------:R-:W-:Y:S08]  /*1320*/  BRA.U UP0, `(.L_x_100) ;  /* 0xffffffed00a07547 */ /* 0x000ff0000b83ffff */
[----:B------:R-:W0:Y:S01]  /*1330*/  LDCU.64 UR8, c[0x0][0x388] ;  /* 0x00007100ff0877ac */ /* 0x000e220008000a00 */
[----:B------:R-:W-:Y:S01]  /*1340*/  FMUL R8, R8, 255 ;  /* 0x437f000008087820 */ /* 0x000fe20000400000 */
[----:B------:R-:W-:Y:S01]  /*1350*/  FMUL R10, R10, 255 ;  /* 0x437f00000a0a7820 */ /* 0x000fe20000400000 */
[----:B------:R-:W-:Y:S01]  /*1360*/  FMUL R12, R12, 255 ;  /* 0x437f00000c0c7820 */ /* 0x000fe20000400000 */
[----:B------:R-:W-:Y:S01]  /*1370*/  IMAD.SHL.U32 R9, R9, 0x4, RZ ;  /* 0x0000000409097824 */ /* 0x000fe200078e00ff */
[----:B------:R-:W1:Y:S01]  /*1380*/  F2I.TRUNC.NTZ R5, R8 ;  /* 0x0000000800057305 */ /* 0x000e62000020f100 */
[----:B------:R-:W-:-:S07]  /*1390*/  HFMA2 R0, -RZ, RZ, 0, 1.5199184417724609375e-05 ;  /* 0x000000ffff007431 */ /* 0x000fce00000001ff */
        /* <DEDUP_REMOVED lines=9> */
        .weak           $__internal_2_$__cuda_sm20_sqrt_rn_f32_slowpath
        .type           $__internal_2_$__cuda_sm20_sqrt_rn_f32_slowpath,@function
        .size           $__internal_2_$__cuda_sm20_sqrt_rn_f32_slowpath,($__internal_3_$__cuda_sm3x_div_rn_noftz_f32_slowpath - $__internal_2_$__cuda_sm20_sqrt_rn_f32_slowpath)
$__internal_2_$__cuda_sm20_sqrt_rn_f32_slowpath:
[----:B------:R-:W-:-:S13]  /*1430*/  LOP3.LUT P0, RZ, R0, 0x7fffffff, RZ, 0xc0, !PT ;  /* 0x7fffffff00ff7812 */ /* 0x000fda000780c0ff */
[----:B------:R-:W-:Y:S01]  /*1440*/  @!P0 MOV R2, R0 ;  /* 0x0000000000028202 */ /* 0x000fe20000000f00 */
[----:B------:R-:W-:Y:S06]  /*1450*/  @!P0 BRA `(.L_x_101) ;  /* 0x0000000000408947 */ /* 0x000fec0003800000 */
[----:B------:R-:W-:-:S13]  /*1460*/  FSETP.GEU.FTZ.AND P0, PT, R0, RZ, PT ;  /* 0x000000ff0000720b */ /* 0x000fda0003f1e000 */
[----:B------:R-:W-:Y:S01]  /*1470*/  @!P0 MOV R2, 0x7fffffff ;  /* 0x7fffffff00028802 */ /* 0x000fe20000000f00 */
        /* <DEDUP_REMOVED lines=14> */
.L_x_101:
[----:B------:R-:W-:Y:S01]  /*1560*/  HFMA2 R3, -RZ, RZ, 0, 0 ;  /* 0x00000000ff037431 */ /* 0x000fe200000001ff */
[----:B------:R-:W-:Y:S01]  /*1570*/  MOV R0, R2 ;  /* 0x0000000200007202 */ /* 0x000fe20000000f00 */
[----:B------:R-:W-:-:S04]  /*1580*/  IMAD.MOV.U32 R2, RZ, RZ, R18 ;  /* 0x000000ffff027224 */ /* 0x000fc800078e0012 */
[----:B------:R-:W-:Y:S05]  /*1590*/  RET.REL.NODEC R2 `(_Z9kernel_v1P6SpherePh) ;  /* 0xffffffe802987950 */ /* 0x000fea0003c3ffff */
        .weak           $__internal_3_$__cuda_sm3x_div_rn_noftz_f32_slowpath
        .type           $__internal_3_$__cuda_sm3x_div_rn_noftz_f32_slowpath,@function
        .size           $__internal_3_$__cuda_sm3x_div_rn_noftz_f32_slowpath,(.L_x_117 - $__internal_3_$__cuda_sm3x_div_rn_noftz_f32_slowpath)
$__internal_3_$__cuda_sm3x_div_rn_noftz_f32_slowpath:
[----:B------:R-:W-:Y:S01]  /*15a0*/  SHF.R.U32.HI R14, RZ, 0x17, R3 ;  /* 0x00000017ff0e7819 */ /* 0x000fe20000011603 */
[----:B------:R-:W-:Y:S01]  /*15b0*/  BSSY.RECONVERGENT B2, `(.L_x_102) ;  /* 0x0000062000027945 */ /* 0x000fe20003800200 */
[----:B------:R-:W-:Y:S02]  /*15c0*/  SHF.R.U32.HI R15, RZ, 0x17, R0 ;  /* 0x00000017ff0f7819 */ /* 0x000fe40000011600 */
[----:B------:R-:W-:Y:S02]  /*15d0*/  LOP3.LUT R14, R14, 0xff, RZ, 0xc0, !PT ;  /* 0x000000ff0e0e7812 */ /* 0x000fe400078ec0ff */
[----:B------:R-:W-:Y:S02]  /*15e0*/  LOP3.LUT R19, R15, 0xff, RZ, 0xc0, !PT ;  /* 0x000000ff0f137812 */ /* 0x000fe400078ec0ff */
[----:B------:R-:W-:Y:S02]  /*15f0*/  IADD3 R17, PT, PT, R14, -0x1, RZ ;  /* 0xffffffff0e117810 */ /* 0x000fe40007ffe0ff */
[----:B------:R-:W-:-:S02]  /*1600*/  IADD3 R16, PT, PT, R19, -0x1, RZ ;  /* 0xffffffff13107810 */ /* 0x000fc40007ffe0ff */
        /* <DEDUP_REMOVED lines=27> */
.L_x_103:
[----:B------:R-:W-:Y:S01]  /*17c0*/  LEA R16, R14, 0xc0800000, 0x17 ;  /* 0xc08000000e107811 */ /* 0x000fe200078eb8ff */
[----:B------:R-:W-:Y:S01]  /*17d0*/  BSSY.RECONVERGENT B3, `(.L_x_108) ;  /* 0x0000036000037945 */ /* 0x000fe20003800200 */
[----:B------:R-:W-:Y:S02]  /*17e0*/  IADD3 R19, PT, PT, R19, -0x7f, RZ ;  /* 0xffffff8113137810 */ /* 0x000fe40007ffe0ff */
[----:B------:R-:W-:-:S03]  /*17f0*/  IADD3 R18, PT, PT, -R16, R3, RZ ;  /* 0x0000000310127210 */ /* 0x000fc60007ffe1ff */
[C---:B------:R-:W-:Y:S01]  /*1800*/  IMAD R0, R19.reuse, -0x800000, R0 ;  /* 0xff80000013007824 */ /* 0x040fe200078e0200 */
[----:B------:R0:W1:Y:S01]  /*1810*/  MUFU.RCP R3, R18 ;  /* 0x0000001200037308 */ /* 0x0000620000001000 */
[----:B------:R-:W-:Y:S01]  /*1820*/  FADD.FTZ R17, -R18, -RZ ;  /* 0x800000ff12117221 */ /* 0x000fe20000010100 */
[----:B0-----:R-:W-:-:S04]  /*1830*/  IADD3 R18, PT, PT, R19, 0x7f, -R14 ;  /* 0x0000007f13127810 */ /* 0x001fc80007ffe80e */
[----:B------:R-:W-:Y:S01]  /*1840*/  IADD3 R15, PT, PT, R18, R15, RZ ;  /* 0x0000000f120f7210 */ /* 0x000fe20007ffe0ff */
        /* <DEDUP_REMOVED lines=9> */
[----:B------:R-:W-:-:S05]  /*18e0*/  IADD3 R18, PT, PT, R14, R15, RZ ;  /* 0x0000000f0e127210 */ /* 0x000fca0007ffe0ff */
[----:B------:R-:W-:-:S05]  /*18f0*/  VIADD R14, R18, 0xffffffff ;  /* 0xffffffff120e7836 */ /* 0x000fca0000000000 */
        /* <DEDUP_REMOVED lines=9> */
[CCC-:B------:R-:W-:Y:S01]  /*1990*/  FFMA.RZ R14, R3.reuse, R17.reuse, R16.reuse ;  /* 0x00000011030e7223 */ /* 0x1c0fe2000000c010 */
[C---:B------:R-:W-:Y:S02]  /*19a0*/  ISETP.NE.AND P2, PT, R18.reuse, RZ, PT ;  /* 0x000000ff1200720c */ /* 0x040fe40003f45270 */
[----:B------:R-:W-:Y:S02]  /*19b0*/  ISETP.NE.AND P1, PT, R18, RZ, PT ;  /* 0x000000ff1200720c */ /* 0x000fe40003f25270 */
[----:B------:R-:W-:Y:S01]  /*19c0*/  LOP3.LUT R15, R14, 0x7fffff, RZ, 0xc0, !PT ;  /* 0x007fffff0e0f7812 */ /* 0x000fe200078ec0ff */
[CCC-:B------:R-:W-:Y:S01]  /*19d0*/  FFMA.RP R14, R3.reuse, R17.reuse, R16.reuse ;  /* 0x00000011030e7223 */ /* 0x1c0fe20000008010 */
[----:B------:R-:W-:Y:S01]  /*19e0*/  FFMA.RM R3, R3, R17, R16 ;  /* 0x0000001103037223 */ /* 0x000fe20000004010 */
[----:B------:R-:W-:Y:S02]  /*19f0*/  IADD3 R16, PT, PT, R18, 0x20, RZ ;  /* 0x0000002012107810 */ /* 0x000fe40007ffe0ff */
[----:B------:R-:W-:-:S02]  /*1a00*/  LOP3.LUT R15, R15, 0x800000, RZ, 0xfc, !PT ;  /* 0x008000000f0f7812 */ /* 0x000fc400078efcff */
[----:B------:R-:W-:Y:S02]  /*1a10*/  IADD3 R17, PT, PT, -R18, RZ, RZ ;  /* 0x000000ff12117210 */ /* 0x000fe40007ffe1ff */
[----:B------:R-:W-:Y:S02]  /*1a20*/  SHF.L.U32 R16, R15, R16, RZ ;  /* 0x000000100f107219 */ /* 0x000fe400000006ff */
[----:B------:R-:W-:Y:S02]  /*1a30*/  FSETP.NEU.FTZ.AND P0, PT, R14, R3, PT ;  /* 0x000000030e00720b */ /* 0x000fe40003f1d000 */
[----:B------:R-:W-:Y:S02]  /*1a40*/  SEL R14, R17, RZ, P2 ;  /* 0x000000ff110e7207 */ /* 0x000fe40001000000 */
[----:B------:R-:W-:Y:S02]  /*1a50*/  ISETP.NE.AND P1, PT, R16, RZ, P1 ;  /* 0x000000ff1000720c */ /* 0x000fe40000f25270 */
[----:B------:R-:W-:-:S02]  /*1a60*/  SHF.R.U32.HI R14, RZ, R14, R15 ;  /* 0x0000000eff0e7219 */ /* 0x000fc4000001160f */
[----:B------:R-:W-:Y:S02]  /*1a70*/  PLOP3.LUT P0, PT, P0, P1, PT, 0xf8, 0x8f ;  /* 0x00000000008f781c */ /* 0x000fe40000703f70 */
[----:B------:R-:W-:Y:S02]  /*1a80*/  SHF.R.U32.HI R16, RZ, 0x1, R14 ;  /* 0x00000001ff107819 */ /* 0x000fe4000001160e */
[----:B------:R-:W-:-:S04]  /*1a90*/  SEL R3, RZ, 0x1, !P0 ;  /* 0x00000001ff037807 */ /* 0x000fc80004000000 */
[----:B------:R-:W-:-:S04]  /*1aa0*/  LOP3.LUT R3, R3, 0x1, R16, 0xf8, !PT ;  /* 0x0000000103037812 */ /* 0x000fc800078ef810 */
[----:B------:R-:W-:-:S04]  /*1ab0*/  LOP3.LUT R3, R3, R14, RZ, 0xc0, !PT ;  /* 0x0000000e03037212 */ /* 0x000fc800078ec0ff */
[----:B------:R-:W-:-:S04]  /*1ac0*/  IADD3 R3, PT, PT, R16, R3, RZ ;  /* 0x0000000310037210 */ /* 0x000fc80007ffe0ff */
[----:B------:R-:W-:Y:S01]  /*1ad0*/  LOP3.LUT R0, R3, R0, RZ, 0xfc, !PT ;  /* 0x0000000003007212 */ /* 0x000fe200078efcff */
[----:B------:R-:W-:Y:S06]  /*1ae0*/  BRA `(.L_x_111) ;  /* 0x0000000000107947 */ /* 0x000fec0003800000 */
.L_x_110:
[----:B------:R-:W-:-:S04]  /*1af0*/  LOP3.LUT R0, R0, 0x80000000, RZ, 0xc0, !PT ;  /* 0x8000000000007812 */ /* 0x000fc800078ec0ff */
[----:B------:R-:W-:Y:S01]  /*1b00*/  LOP3.LUT R0, R0, 0x7f800000, RZ, 0xfc, !PT ;  /* 0x7f80000000007812 */ /* 0x000fe200078efcff */
[----:B------:R-:W-:Y:S06]  /*1b10*/  BRA `(.L_x_111) ;  /* 0x0000000000047947 */ /* 0x000fec0003800000 */
.L_x_109:
[----:B------:R-:W-:-:S07]  /*1b20*/  LEA R0, R15, R0, 0x17 ;  /* 0x000000000f007211 */ /* 0x000fce00078eb8ff */
.L_x_111:
[----:B------:R-:W-:Y:S05]  /*1b30*/  BSYNC.RECONVERGENT B3 ;  /* 0x0000000000037941 */ /* 0x000fea0003800200 */
.L_x_108:
[----:B------:R-:W-:Y:S05]  /*1b40*/  BRA `(.L_x_112) ;  /* 0x0000000000207947 */ /* 0x000fea0003800000 */
.L_x_107:
[----:B------:R-:W-:-:S04]  /*1b50*/  LOP3.LUT R0, R3, 0x80000000, R0, 0x48, !PT ;  /* 0x8000000003007812 */ /* 0x000fc800078e4800 */
[----:B------:R-:W-:Y:S01]  /*1b60*/  LOP3.LUT R0, R0, 0x7f800000, RZ, 0xfc, !PT ;  /* 0x7f80000000007812 */ /* 0x000fe200078efcff */
[----:B------:R-:W-:Y:S06]  /*1b70*/  BRA `(.L_x_112) ;  /* 0x0000000000147947 */ /* 0x000fec0003800000 */
.L_x_106:
[----:B------:R-:W-:Y:S01]  /*1b80*/  LOP3.LUT R0, R3, 0x80000000, R0, 0x48, !PT ;  /* 0x8000000003007812 */ /* 0x000fe200078e4800 */
[----:B------:R-:W-:Y:S06]  /*1b90*/  BRA `(.L_x_112) ;  /* 0x00000000000c7947 */ /* 0x000fec0003800000 */
.L_x_105:
[----:B------:R-:W0:Y:S01]  /*1ba0*/  MUFU.RSQ R0, -QNAN ;  /* 0xffc0000000007908 */ /* 0x000e220000001400 */
[----:B------:R-:W-:Y:S05]  /*1bb0*/  BRA `(.L_x_112) ;  /* 0x0000000000047947 */ /* 0x000fea0003800000 */
.L_x_104:
[----:B------:R-:W-:-:S07]  /*1bc0*/  FADD.FTZ R0, R0, R3 ;  /* 0x0000000300007221 */ /* 0x000fce0000010000 */
.L_x_112:
[----:B------:R-:W-:Y:S05]  /*1bd0*/  BSYNC.RECONVERGENT B2 ;  /* 0x0000000000027941 */ /* 0x000fea0003800200 */
.L_x_102:
[----:B------:R-:W-:-:S04]  /*1be0*/  HFMA2 R3, -RZ, RZ, 0, 0 ;  /* 0x00000000ff037431 */ /* 0x000fc800000001ff */
[----:B0-----:R-:W-:Y:S05]  /*1bf0*/  RET.REL.NODEC R2 `(_Z9kernel_v1P6SpherePh) ;  /* 0xffffffe402007950 */ /* 0x001fea0003c3ffff */
.L_x_113:
        /* <DEDUP_REMOVED lines=16> */
.L_x_117:


//--------------------- .nv.shared._Z9kernel_v2P6SpherePh --------------------------
	.section	.nv.shared._Z9kernel_v2P6SpherePh,"aw",@nobits
	.sectionflags	@""
	.align	4
.nv.shared._Z9kernel_v2P6SpherePh:
	.zero		29024


//--------------------- .nv.shared.reserved.0     --------------------------
	.section	.nv.shared.reserved.0,"aw",@nobits
	.weak		__nv_reservedSMEM_offset_0_alias
	.size		__nv_reservedSMEM_offset_0_alias, 0, 64
	.other		__nv_reservedSMEM_offset_0_alias,@"STO_CUDA_RESERVED_SHARED STV_DEFAULT"
__nv_reservedSMEM_offset_0_alias:
	.zero		0
	.zero		64


//--------------------- .nv.constant0._Z9kernel_v2P6SpherePh --------------------------
	.section	.nv.constant0._Z9kernel_v2P6SpherePh,"a",@progbits
	.sectionflags	@""
	.align	4
.nv.constant0._Z9kernel_v2P6SpherePh:
	.zero		912


//--------------------- .nv.constant0._Z9kernel_v1P6SpherePh --------------------------
	.section	.nv.constant0._Z9kernel_v1P6SpherePh,"a",@progbits
	.sectionflags	@""
	.align	4
.nv.constant0._Z9kernel_v1P6SpherePh:
	.zero		912


//--------------------- SYMBOLS --------------------------

	.type		.nv.reservedSmem.offset0,@object
	.size		.nv.reservedSmem.offset0,0x4
	.type		.nv.reservedSmem.cap,@object
	.size		.nv.reservedSmem.cap,0x4
